//
// Generated by NVIDIA NVVM Compiler
//
// Compiler Build ID: CL-36424714
// Cuda compilation tools, release 13.0, V13.0.88
// Based on NVVM 20.0.0
//

.version 9.0
.target sm_100
.address_size 64

	// .globl	_Z12MatMulKernel6MatrixS_S_
.global .align 4 .b8 precalc_xorwow_matrix[102400];
.global .align 4 .b8 precalc_xorwow_offset_matrix[102400];
.global .align 4 .b8 mrg32k3aM1[2304];
.global .align 4 .b8 mrg32k3aM2[2304];
.global .align 4 .b8 mrg32k3aM1SubSeq[2016];
.global .align 4 .b8 mrg32k3aM2SubSeq[2016];
.global .align 4 .b8 mrg32k3aM1Seq[2304];
.global .align 4 .b8 mrg32k3aM2Seq[2304];
.const .align 8 .b8 __cr_lgamma_table[72];
// _ZZ12MatMulKernel6MatrixS_S_E2As has been demoted
// _ZZ12MatMulKernel6MatrixS_S_E2Bs has been demoted

.visible .entry _Z12MatMulKernel6MatrixS_S_(
	.param .align 8 .b8 _Z12MatMulKernel6MatrixS_S__param_0[24],
	.param .align 8 .b8 _Z12MatMulKernel6MatrixS_S__param_1[24],
	.param .align 8 .b8 _Z12MatMulKernel6MatrixS_S__param_2[24]
)
{
	.reg .pred 	%p<8>;
	.reg .b32 	%r<82>;
	.reg .b32 	%f<368>;
	.reg .b64 	%rd<70>;
	// demoted variable
	.shared .align 4 .b8 _ZZ12MatMulKernel6MatrixS_S_E2As[1024];
	// demoted variable
	.shared .align 4 .b8 _ZZ12MatMulKernel6MatrixS_S_E2Bs[1024];
	ld.param.u64 	%rd7, [_Z12MatMulKernel6MatrixS_S__param_2+16];
	ld.param.u32 	%r43, [_Z12MatMulKernel6MatrixS_S__param_2+8];
	ld.param.u64 	%rd6, [_Z12MatMulKernel6MatrixS_S__param_1+16];
	ld.param.u32 	%r40, [_Z12MatMulKernel6MatrixS_S__param_1+8];
	ld.param.u64 	%rd5, [_Z12MatMulKernel6MatrixS_S__param_0+16];
	ld.param.u32 	%r37, [_Z12MatMulKernel6MatrixS_S__param_0+8];
	ld.param.v2.u32 	{%r35, %r36}, [_Z12MatMulKernel6MatrixS_S__param_0];
	mov.u32 	%r44, %ctaid.y;
	mov.u32 	%r45, %ctaid.x;
	shl.b32 	%r1, %r44, 4;
	shl.b32 	%r2, %r45, 4;
	mov.u32 	%r3, %tid.y;
	mov.u32 	%r4, %tid.x;
	shr.s32 	%r46, %r35, 31;
	shr.u32 	%r47, %r46, 28;
	add.s32 	%r48, %r35, %r47;
	shr.s32 	%r5, %r48, 4;
	setp.lt.s32 	%p1, %r35, 16;
	mov.f32 	%f367, 0f00000000;
	@%p1 bra 	$L__BB0_9;
	cvta.to.global.u64 	%rd1, %rd5;
	mul.lo.s32 	%r6, %r1, %r37;
	cvta.to.global.u64 	%rd2, %rd6;
	shl.b32 	%r8, %r40, 4;
	mad.lo.s32 	%r50, %r37, %r3, %r4;
	cvt.s64.s32 	%rd3, %r50;
	shl.b32 	%r51, %r3, 6;
	mov.u32 	%r52, _ZZ12MatMulKernel6MatrixS_S_E2As;
	add.s32 	%r9, %r52, %r51;
	shl.b32 	%r53, %r4, 2;
	add.s32 	%r10, %r9, %r53;
	mad.lo.s32 	%r54, %r40, %r3, %r4;
	cvt.s64.s32 	%rd4, %r54;
	mov.u32 	%r55, _ZZ12MatMulKernel6MatrixS_S_E2Bs;
	add.s32 	%r12, %r55, %r53;
	add.s32 	%r11, %r12, %r51;
	add.s32 	%r56, %r5, -1;
	and.b32  	%r13, %r5, 3;
	setp.lt.u32 	%p2, %r56, 3;
	mov.f32 	%f367, 0f00000000;
	mov.b32 	%r81, 0;
	@%p2 bra 	$L__BB0_4;
	and.b32  	%r57, %r5, 134217724;
	neg.s32 	%r79, %r57;
	add.s32 	%r78, %r6, 32;
	add.s32 	%r77, %r8, %r2;
	shl.b32 	%r58, %r40, 5;
	add.s32 	%r76, %r58, %r2;
	mad.lo.s32 	%r75, %r40, 48, %r2;
	mov.f32 	%f367, 0f00000000;
	mov.u32 	%r74, %r2;
$L__BB0_3:
	.pragma "nounroll";
	and.b32  	%r81, %r5, 134217724;
	add.s32 	%r59, %r78, -32;
	cvt.s64.s32 	%rd8, %r59;
	cvt.s64.s32 	%rd9, %r74;
	add.s64 	%rd10, %rd8, %rd3;
	shl.b64 	%rd11, %rd10, 2;
	add.s64 	%rd12, %rd1, %rd11;
	ld.global.f32 	%f14, [%rd12];
	st.shared.f32 	[%r10], %f14;
	add.s64 	%rd13, %rd9, %rd4;
	shl.b64 	%rd14, %rd13, 2;
	add.s64 	%rd15, %rd2, %rd14;
	ld.global.f32 	%f15, [%rd15];
	st.shared.f32 	[%r11], %f15;
	bar.sync 	0;
	ld.shared.f32 	%f16, [%r9];
	ld.shared.f32 	%f17, [%r12];
	fma.rn.f32 	%f18, %f16, %f17, %f367;
	ld.shared.f32 	%f19, [%r9+4];
	ld.shared.f32 	%f20, [%r12+64];
	fma.rn.f32 	%f21, %f19, %f20, %f18;
	ld.shared.f32 	%f22, [%r9+8];
	ld.shared.f32 	%f23, [%r12+128];
	fma.rn.f32 	%f24, %f22, %f23, %f21;
	ld.shared.f32 	%f25, [%r9+12];
	ld.shared.f32 	%f26, [%r12+192];
	fma.rn.f32 	%f27, %f25, %f26, %f24;
	ld.shared.f32 	%f28, [%r9+16];
	ld.shared.f32 	%f29, [%r12+256];
	fma.rn.f32 	%f30, %f28, %f29, %f27;
	ld.shared.f32 	%f31, [%r9+20];
	ld.shared.f32 	%f32, [%r12+320];
	fma.rn.f32 	%f33, %f31, %f32, %f30;
	ld.shared.f32 	%f34, [%r9+24];
	ld.shared.f32 	%f35, [%r12+384];
	fma.rn.f32 	%f36, %f34, %f35, %f33;
	ld.shared.f32 	%f37, [%r9+28];
	ld.shared.f32 	%f38, [%r12+448];
	fma.rn.f32 	%f39, %f37, %f38, %f36;
	ld.shared.f32 	%f40, [%r9+32];
	ld.shared.f32 	%f41, [%r12+512];
	fma.rn.f32 	%f42, %f40, %f41, %f39;
	ld.shared.f32 	%f43, [%r9+36];
	ld.shared.f32 	%f44, [%r12+576];
	fma.rn.f32 	%f45, %f43, %f44, %f42;
	ld.shared.f32 	%f46, [%r9+40];
	ld.shared.f32 	%f47, [%r12+640];
	fma.rn.f32 	%f48, %f46, %f47, %f45;
	ld.shared.f32 	%f49, [%r9+44];
	ld.shared.f32 	%f50, [%r12+704];
	fma.rn.f32 	%f51, %f49, %f50, %f48;
	ld.shared.f32 	%f52, [%r9+48];
	ld.shared.f32 	%f53, [%r12+768];
	fma.rn.f32 	%f54, %f52, %f53, %f51;
	ld.shared.f32 	%f55, [%r9+52];
	ld.shared.f32 	%f56, [%r12+832];
	fma.rn.f32 	%f57, %f55, %f56, %f54;
	ld.shared.f32 	%f58, [%r9+56];
	ld.shared.f32 	%f59, [%r12+896];
	fma.rn.f32 	%f60, %f58, %f59, %f57;
	ld.shared.f32 	%f61, [%r9+60];
	ld.shared.f32 	%f62, [%r12+960];
	fma.rn.f32 	%f63, %f61, %f62, %f60;
	bar.sync 	0;
	add.s32 	%r60, %r78, -16;
	cvt.s64.s32 	%rd16, %r60;
	cvt.s64.s32 	%rd17, %r77;
	add.s64 	%rd18, %rd16, %rd3;
	shl.b64 	%rd19, %rd18, 2;
	add.s64 	%rd20, %rd1, %rd19;
	ld.global.f32 	%f64, [%rd20];
	st.shared.f32 	[%r10], %f64;
	add.s64 	%rd21, %rd17, %rd4;
	shl.b64 	%rd22, %rd21, 2;
	add.s64 	%rd23, %rd2, %rd22;
	ld.global.f32 	%f65, [%rd23];
	st.shared.f32 	[%r11], %f65;
	bar.sync 	0;
	ld.shared.f32 	%f66, [%r9];
	ld.shared.f32 	%f67, [%r12];
	fma.rn.f32 	%f68, %f66, %f67, %f63;
	ld.shared.f32 	%f69, [%r9+4];
	ld.shared.f32 	%f70, [%r12+64];
	fma.rn.f32 	%f71, %f69, %f70, %f68;
	ld.shared.f32 	%f72, [%r9+8];
	ld.shared.f32 	%f73, [%r12+128];
	fma.rn.f32 	%f74, %f72, %f73, %f71;
	ld.shared.f32 	%f75, [%r9+12];
	ld.shared.f32 	%f76, [%r12+192];
	fma.rn.f32 	%f77, %f75, %f76, %f74;
	ld.shared.f32 	%f78, [%r9+16];
	ld.shared.f32 	%f79, [%r12+256];
	fma.rn.f32 	%f80, %f78, %f79, %f77;
	ld.shared.f32 	%f81, [%r9+20];
	ld.shared.f32 	%f82, [%r12+320];
	fma.rn.f32 	%f83, %f81, %f82, %f80;
	ld.shared.f32 	%f84, [%r9+24];
	ld.shared.f32 	%f85, [%r12+384];
	fma.rn.f32 	%f86, %f84, %f85, %f83;
	ld.shared.f32 	%f87, [%r9+28];
	ld.shared.f32 	%f88, [%r12+448];
	fma.rn.f32 	%f89, %f87, %f88, %f86;
	ld.shared.f32 	%f90, [%r9+32];
	ld.shared.f32 	%f91, [%r12+512];
	fma.rn.f32 	%f92, %f90, %f91, %f89;
	ld.shared.f32 	%f93, [%r9+36];
	ld.shared.f32 	%f94, [%r12+576];
	fma.rn.f32 	%f95, %f93, %f94, %f92;
	ld.shared.f32 	%f96, [%r9+40];
	ld.shared.f32 	%f97, [%r12+640];
	fma.rn.f32 	%f98, %f96, %f97, %f95;
	ld.shared.f32 	%f99, [%r9+44];
	ld.shared.f32 	%f100, [%r12+704];
	fma.rn.f32 	%f101, %f99, %f100, %f98;
	ld.shared.f32 	%f102, [%r9+48];
	ld.shared.f32 	%f103, [%r12+768];
	fma.rn.f32 	%f104, %f102, %f103, %f101;
	ld.shared.f32 	%f105, [%r9+52];
	ld.shared.f32 	%f106, [%r12+832];
	fma.rn.f32 	%f107, %f105, %f106, %f104;
	ld.shared.f32 	%f108, [%r9+56];
	ld.shared.f32 	%f109, [%r12+896];
	fma.rn.f32 	%f110, %f108, %f109, %f107;
	ld.shared.f32 	%f111, [%r9+60];
	ld.shared.f32 	%f112, [%r12+960];
	fma.rn.f32 	%f113, %f111, %f112, %f110;
	bar.sync 	0;
	add.s32 	%r61, %r78, 16;
	cvt.s64.s32 	%rd24, %r78;
	cvt.s64.s32 	%rd25, %r76;
	add.s64 	%rd26, %rd24, %rd3;
	shl.b64 	%rd27, %rd26, 2;
	add.s64 	%rd28, %rd1, %rd27;
	ld.global.f32 	%f114, [%rd28];
	st.shared.f32 	[%r10], %f114;
	add.s64 	%rd29, %rd25, %rd4;
	shl.b64 	%rd30, %rd29, 2;
	add.s64 	%rd31, %rd2, %rd30;
	ld.global.f32 	%f115, [%rd31];
	st.shared.f32 	[%r11], %f115;
	bar.sync 	0;
	ld.shared.f32 	%f116, [%r9];
	ld.shared.f32 	%f117, [%r12];
	fma.rn.f32 	%f118, %f116, %f117, %f113;
	ld.shared.f32 	%f119, [%r9+4];
	ld.shared.f32 	%f120, [%r12+64];
	fma.rn.f32 	%f121, %f119, %f120, %f118;
	ld.shared.f32 	%f122, [%r9+8];
	ld.shared.f32 	%f123, [%r12+128];
	fma.rn.f32 	%f124, %f122, %f123, %f121;
	ld.shared.f32 	%f125, [%r9+12];
	ld.shared.f32 	%f126, [%r12+192];
	fma.rn.f32 	%f127, %f125, %f126, %f124;
	ld.shared.f32 	%f128, [%r9+16];
	ld.shared.f32 	%f129, [%r12+256];
	fma.rn.f32 	%f130, %f128, %f129, %f127;
	ld.shared.f32 	%f131, [%r9+20];
	ld.shared.f32 	%f132, [%r12+320];
	fma.rn.f32 	%f133, %f131, %f132, %f130;
	ld.shared.f32 	%f134, [%r9+24];
	ld.shared.f32 	%f135, [%r12+384];
	fma.rn.f32 	%f136, %f134, %f135, %f133;
	ld.shared.f32 	%f137, [%r9+28];
	ld.shared.f32 	%f138, [%r12+448];
	fma.rn.f32 	%f139, %f137, %f138, %f136;
	ld.shared.f32 	%f140, [%r9+32];
	ld.shared.f32 	%f141, [%r12+512];
	fma.rn.f32 	%f142, %f140, %f141, %f139;
	ld.shared.f32 	%f143, [%r9+36];
	ld.shared.f32 	%f144, [%r12+576];
	fma.rn.f32 	%f145, %f143, %f144, %f142;
	ld.shared.f32 	%f146, [%r9+40];
	ld.shared.f32 	%f147, [%r12+640];
	fma.rn.f32 	%f148, %f146, %f147, %f145;
	ld.shared.f32 	%f149, [%r9+44];
	ld.shared.f32 	%f150, [%r12+704];
	fma.rn.f32 	%f151, %f149, %f150, %f148;
	ld.shared.f32 	%f152, [%r9+48];
	ld.shared.f32 	%f153, [%r12+768];
	fma.rn.f32 	%f154, %f152, %f153, %f151;
	ld.shared.f32 	%f155, [%r9+52];
	ld.shared.f32 	%f156, [%r12+832];
	fma.rn.f32 	%f157, %f155, %f156, %f154;
	ld.shared.f32 	%f158, [%r9+56];
	ld.shared.f32 	%f159, [%r12+896];
	fma.rn.f32 	%f160, %f158, %f159, %f157;
	ld.shared.f32 	%f161, [%r9+60];
	ld.shared.f32 	%f162, [%r12+960];
	fma.rn.f32 	%f163, %f161, %f162, %f160;
	bar.sync 	0;
	cvt.s64.s32 	%rd32, %r61;
	cvt.s64.s32 	%rd33, %r75;
	add.s64 	%rd34, %rd32, %rd3;
	shl.b64 	%rd35, %rd34, 2;
	add.s64 	%rd36, %rd1, %rd35;
	ld.global.f32 	%f164, [%rd36];
	st.shared.f32 	[%r10], %f164;
	add.s64 	%rd37, %rd33, %rd4;
	shl.b64 	%rd38, %rd37, 2;
	add.s64 	%rd39, %rd2, %rd38;
	ld.global.f32 	%f165, [%rd39];
	st.shared.f32 	[%r11], %f165;
	bar.sync 	0;
	ld.shared.f32 	%f166, [%r9];
	ld.shared.f32 	%f167, [%r12];
	fma.rn.f32 	%f168, %f166, %f167, %f163;
	ld.shared.f32 	%f169, [%r9+4];
	ld.shared.f32 	%f170, [%r12+64];
	fma.rn.f32 	%f171, %f169, %f170, %f168;
	ld.shared.f32 	%f172, [%r9+8];
	ld.shared.f32 	%f173, [%r12+128];
	fma.rn.f32 	%f174, %f172, %f173, %f171;
	ld.shared.f32 	%f175, [%r9+12];
	ld.shared.f32 	%f176, [%r12+192];
	fma.rn.f32 	%f177, %f175, %f176, %f174;
	ld.shared.f32 	%f178, [%r9+16];
	ld.shared.f32 	%f179, [%r12+256];
	fma.rn.f32 	%f180, %f178, %f179, %f177;
	ld.shared.f32 	%f181, [%r9+20];
	ld.shared.f32 	%f182, [%r12+320];
	fma.rn.f32 	%f183, %f181, %f182, %f180;
	ld.shared.f32 	%f184, [%r9+24];
	ld.shared.f32 	%f185, [%r12+384];
	fma.rn.f32 	%f186, %f184, %f185, %f183;
	ld.shared.f32 	%f187, [%r9+28];
	ld.shared.f32 	%f188, [%r12+448];
	fma.rn.f32 	%f189, %f187, %f188, %f186;
	ld.shared.f32 	%f190, [%r9+32];
	ld.shared.f32 	%f191, [%r12+512];
	fma.rn.f32 	%f192, %f190, %f191, %f189;
	ld.shared.f32 	%f193, [%r9+36];
	ld.shared.f32 	%f194, [%r12+576];
	fma.rn.f32 	%f195, %f193, %f194, %f192;
	ld.shared.f32 	%f196, [%r9+40];
	ld.shared.f32 	%f197, [%r12+640];
	fma.rn.f32 	%f198, %f196, %f197, %f195;
	ld.shared.f32 	%f199, [%r9+44];
	ld.shared.f32 	%f200, [%r12+704];
	fma.rn.f32 	%f201, %f199, %f200, %f198;
	ld.shared.f32 	%f202, [%r9+48];
	ld.shared.f32 	%f203, [%r12+768];
	fma.rn.f32 	%f204, %f202, %f203, %f201;
	ld.shared.f32 	%f205, [%r9+52];
	ld.shared.f32 	%f206, [%r12+832];
	fma.rn.f32 	%f207, %f205, %f206, %f204;
	ld.shared.f32 	%f208, [%r9+56];
	ld.shared.f32 	%f209, [%r12+896];
	fma.rn.f32 	%f210, %f208, %f209, %f207;
	ld.shared.f32 	%f211, [%r9+60];
	ld.shared.f32 	%f212, [%r12+960];
	fma.rn.f32 	%f367, %f211, %f212, %f210;
	bar.sync 	0;
	add.s32 	%r79, %r79, 4;
	add.s32 	%r78, %r78, 64;
	shl.b32 	%r62, %r40, 6;
	add.s32 	%r77, %r77, %r62;
	add.s32 	%r76, %r76, %r62;
	add.s32 	%r75, %r75, %r62;
	add.s32 	%r74, %r74, %r62;
	setp.ne.s32 	%p3, %r79, 0;
	@%p3 bra 	$L__BB0_3;
$L__BB0_4:
	setp.eq.s32 	%p4, %r13, 0;
	@%p4 bra 	$L__BB0_9;
	setp.eq.s32 	%p5, %r13, 1;
	@%p5 bra 	$L__BB0_7;
	shl.b32 	%r63, %r81, 4;
	add.s32 	%r64, %r63, %r6;
	cvt.s64.s32 	%rd40, %r64;
	mad.lo.s32 	%r65, %r8, %r81, %r2;
	cvt.s64.s32 	%rd41, %r65;
	add.s64 	%rd42, %rd40, %rd3;
	shl.b64 	%rd43, %rd42, 2;
	add.s64 	%rd44, %rd1, %rd43;
	ld.global.f32 	%f214, [%rd44];
	st.shared.f32 	[%r10], %f214;
	add.s64 	%rd45, %rd41, %rd4;
	shl.b64 	%rd46, %rd45, 2;
	add.s64 	%rd47, %rd2, %rd46;
	ld.global.f32 	%f215, [%rd47];
	st.shared.f32 	[%r11], %f215;
	bar.sync 	0;
	ld.shared.f32 	%f216, [%r9];
	ld.shared.f32 	%f217, [%r12];
	fma.rn.f32 	%f218, %f216, %f217, %f367;
	ld.shared.f32 	%f219, [%r9+4];
	ld.shared.f32 	%f220, [%r12+64];
	fma.rn.f32 	%f221, %f219, %f220, %f218;
	ld.shared.f32 	%f222, [%r9+8];
	ld.shared.f32 	%f223, [%r12+128];
	fma.rn.f32 	%f224, %f222, %f223, %f221;
	ld.shared.f32 	%f225, [%r9+12];
	ld.shared.f32 	%f226, [%r12+192];
	fma.rn.f32 	%f227, %f225, %f226, %f224;
	ld.shared.f32 	%f228, [%r9+16];
	ld.shared.f32 	%f229, [%r12+256];
	fma.rn.f32 	%f230, %f228, %f229, %f227;
	ld.shared.f32 	%f231, [%r9+20];
	ld.shared.f32 	%f232, [%r12+320];
	fma.rn.f32 	%f233, %f231, %f232, %f230;
	ld.shared.f32 	%f234, [%r9+24];
	ld.shared.f32 	%f235, [%r12+384];
	fma.rn.f32 	%f236, %f234, %f235, %f233;
	ld.shared.f32 	%f237, [%r9+28];
	ld.shared.f32 	%f238, [%r12+448];
	fma.rn.f32 	%f239, %f237, %f238, %f236;
	ld.shared.f32 	%f240, [%r9+32];
	ld.shared.f32 	%f241, [%r12+512];
	fma.rn.f32 	%f242, %f240, %f241, %f239;
	ld.shared.f32 	%f243, [%r9+36];
	ld.shared.f32 	%f244, [%r12+576];
	fma.rn.f32 	%f245, %f243, %f244, %f242;
	ld.shared.f32 	%f246, [%r9+40];
	ld.shared.f32 	%f247, [%r12+640];
	fma.rn.f32 	%f248, %f246, %f247, %f245;
	ld.shared.f32 	%f249, [%r9+44];
	ld.shared.f32 	%f250, [%r12+704];
	fma.rn.f32 	%f251, %f249, %f250, %f248;
	ld.shared.f32 	%f252, [%r9+48];
	ld.shared.f32 	%f253, [%r12+768];
	fma.rn.f32 	%f254, %f252, %f253, %f251;
	ld.shared.f32 	%f255, [%r9+52];
	ld.shared.f32 	%f256, [%r12+832];
	fma.rn.f32 	%f257, %f255, %f256, %f254;
	ld.shared.f32 	%f258, [%r9+56];
	ld.shared.f32 	%f259, [%r12+896];
	fma.rn.f32 	%f260, %f258, %f259, %f257;
	ld.shared.f32 	%f261, [%r9+60];
	ld.shared.f32 	%f262, [%r12+960];
	fma.rn.f32 	%f263, %f261, %f262, %f260;
	bar.sync 	0;
	add.s32 	%r66, %r64, 16;
	cvt.s64.s32 	%rd48, %r66;
	add.s32 	%r67, %r65, %r8;
	cvt.s64.s32 	%rd49, %r67;
	add.s64 	%rd50, %rd48, %rd3;
	shl.b64 	%rd51, %rd50, 2;
	add.s64 	%rd52, %rd1, %rd51;
	ld.global.f32 	%f264, [%rd52];
	st.shared.f32 	[%r10], %f264;
	add.s64 	%rd53, %rd49, %rd4;
	shl.b64 	%rd54, %rd53, 2;
	add.s64 	%rd55, %rd2, %rd54;
	ld.global.f32 	%f265, [%rd55];
	st.shared.f32 	[%r11], %f265;
	bar.sync 	0;
	ld.shared.f32 	%f266, [%r9];
	ld.shared.f32 	%f267, [%r12];
	fma.rn.f32 	%f268, %f266, %f267, %f263;
	ld.shared.f32 	%f269, [%r9+4];
	ld.shared.f32 	%f270, [%r12+64];
	fma.rn.f32 	%f271, %f269, %f270, %f268;
	ld.shared.f32 	%f272, [%r9+8];
	ld.shared.f32 	%f273, [%r12+128];
	fma.rn.f32 	%f274, %f272, %f273, %f271;
	ld.shared.f32 	%f275, [%r9+12];
	ld.shared.f32 	%f276, [%r12+192];
	fma.rn.f32 	%f277, %f275, %f276, %f274;
	ld.shared.f32 	%f278, [%r9+16];
	ld.shared.f32 	%f279, [%r12+256];
	fma.rn.f32 	%f280, %f278, %f279, %f277;
	ld.shared.f32 	%f281, [%r9+20];
	ld.shared.f32 	%f282, [%r12+320];
	fma.rn.f32 	%f283, %f281, %f282, %f280;
	ld.shared.f32 	%f284, [%r9+24];
	ld.shared.f32 	%f285, [%r12+384];
	fma.rn.f32 	%f286, %f284, %f285, %f283;
	ld.shared.f32 	%f287, [%r9+28];
	ld.shared.f32 	%f288, [%r12+448];
	fma.rn.f32 	%f289, %f287, %f288, %f286;
	ld.shared.f32 	%f290, [%r9+32];
	ld.shared.f32 	%f291, [%r12+512];
	fma.rn.f32 	%f292, %f290, %f291, %f289;
	ld.shared.f32 	%f293, [%r9+36];
	ld.shared.f32 	%f294, [%r12+576];
	fma.rn.f32 	%f295, %f293, %f294, %f292;
	ld.shared.f32 	%f296, [%r9+40];
	ld.shared.f32 	%f297, [%r12+640];
	fma.rn.f32 	%f298, %f296, %f297, %f295;
	ld.shared.f32 	%f299, [%r9+44];
	ld.shared.f32 	%f300, [%r12+704];
	fma.rn.f32 	%f301, %f299, %f300, %f298;
	ld.shared.f32 	%f302, [%r9+48];
	ld.shared.f32 	%f303, [%r12+768];
	fma.rn.f32 	%f304, %f302, %f303, %f301;
	ld.shared.f32 	%f305, [%r9+52];
	ld.shared.f32 	%f306, [%r12+832];
	fma.rn.f32 	%f307, %f305, %f306, %f304;
	ld.shared.f32 	%f308, [%r9+56];
	ld.shared.f32 	%f309, [%r12+896];
	fma.rn.f32 	%f310, %f308, %f309, %f307;
	ld.shared.f32 	%f311, [%r9+60];
	ld.shared.f32 	%f312, [%r12+960];
	fma.rn.f32 	%f367, %f311, %f312, %f310;
	bar.sync 	0;
	add.s32 	%r81, %r81, 2;
$L__BB0_7:
	and.b32  	%r68, %r5, 1;
	setp.eq.b32 	%p6, %r68, 1;
	not.pred 	%p7, %p6;
	@%p7 bra 	$L__BB0_9;
	shl.b32 	%r69, %r81, 4;
	add.s32 	%r70, %r69, %r6;
	cvt.s64.s32 	%rd56, %r70;
	mad.lo.s32 	%r71, %r8, %r81, %r2;
	cvt.s64.s32 	%rd57, %r71;
	add.s64 	%rd58, %rd56, %rd3;
	shl.b64 	%rd59, %rd58, 2;
	add.s64 	%rd60, %rd1, %rd59;
	ld.global.f32 	%f313, [%rd60];
	st.shared.f32 	[%r10], %f313;
	add.s64 	%rd61, %rd57, %rd4;
	shl.b64 	%rd62, %rd61, 2;
	add.s64 	%rd63, %rd2, %rd62;
	ld.global.f32 	%f314, [%rd63];
	st.shared.f32 	[%r11], %f314;
	bar.sync 	0;
	ld.shared.f32 	%f315, [%r9];
	ld.shared.f32 	%f316, [%r12];
	fma.rn.f32 	%f317, %f315, %f316, %f367;
	ld.shared.f32 	%f318, [%r9+4];
	ld.shared.f32 	%f319, [%r12+64];
	fma.rn.f32 	%f320, %f318, %f319, %f317;
	ld.shared.f32 	%f321, [%r9+8];
	ld.shared.f32 	%f322, [%r12+128];
	fma.rn.f32 	%f323, %f321, %f322, %f320;
	ld.shared.f32 	%f324, [%r9+12];
	ld.shared.f32 	%f325, [%r12+192];
	fma.rn.f32 	%f326, %f324, %f325, %f323;
	ld.shared.f32 	%f327, [%r9+16];
	ld.shared.f32 	%f328, [%r12+256];
	fma.rn.f32 	%f329, %f327, %f328, %f326;
	ld.shared.f32 	%f330, [%r9+20];
	ld.shared.f32 	%f331, [%r12+320];
	fma.rn.f32 	%f332, %f330, %f331, %f329;
	ld.shared.f32 	%f333, [%r9+24];
	ld.shared.f32 	%f334, [%r12+384];
	fma.rn.f32 	%f335, %f333, %f334, %f332;
	ld.shared.f32 	%f336, [%r9+28];
	ld.shared.f32 	%f337, [%r12+448];
	fma.rn.f32 	%f338, %f336, %f337, %f335;
	ld.shared.f32 	%f339, [%r9+32];
	ld.shared.f32 	%f340, [%r12+512];
	fma.rn.f32 	%f341, %f339, %f340, %f338;
	ld.shared.f32 	%f342, [%r9+36];
	ld.shared.f32 	%f343, [%r12+576];
	fma.rn.f32 	%f344, %f342, %f343, %f341;
	ld.shared.f32 	%f345, [%r9+40];
	ld.shared.f32 	%f346, [%r12+640];
	fma.rn.f32 	%f347, %f345, %f346, %f344;
	ld.shared.f32 	%f348, [%r9+44];
	ld.shared.f32 	%f349, [%r12+704];
	fma.rn.f32 	%f350, %f348, %f349, %f347;
	ld.shared.f32 	%f351, [%r9+48];
	ld.shared.f32 	%f352, [%r12+768];
	fma.rn.f32 	%f353, %f351, %f352, %f350;
	ld.shared.f32 	%f354, [%r9+52];
	ld.shared.f32 	%f355, [%r12+832];
	fma.rn.f32 	%f356, %f354, %f355, %f353;
	ld.shared.f32 	%f357, [%r9+56];
	ld.shared.f32 	%f358, [%r12+896];
	fma.rn.f32 	%f359, %f357, %f358, %f356;
	ld.shared.f32 	%f360, [%r9+60];
	ld.shared.f32 	%f361, [%r12+960];
	fma.rn.f32 	%f367, %f360, %f361, %f359;
	bar.sync 	0;
$L__BB0_9:
	mad.lo.s32 	%r72, %r1, %r43, %r2;
	cvt.s64.s32 	%rd64, %r72;
	cvta.to.global.u64 	%rd65, %rd7;
	mad.lo.s32 	%r73, %r43, %r3, %r4;
	cvt.s64.s32 	%rd66, %r73;
	add.s64 	%rd67, %rd64, %rd66;
	shl.b64 	%rd68, %rd67, 2;
	add.s64 	%rd69, %rd65, %rd68;
	st.global.f32 	[%rd69], %f367;
	ret;

}


// ===== COMPILED SASS (sm_100) =====

	.target	sm_100

	.elftype	@"ET_EXEC"


//--------------------- .note.nv.tkinfo           --------------------------
	.section	.note.nv.tkinfo,"",@"SHT_NOTE"
	.sectionflags	@"SHF_NOTE_NV_TKINFO"
	.tkinfo
        /*0018*/ 	.word	0x00000002
        /*0030*/ 	.string	""
        /*0030*/ 	.string	"ptxas"
        /*0030*/ 	.string	"Cuda compilation tools, release 13.0, V13.0.88"
        /*0030*/ 	.string	"Build cuda_13.0.r13.0/compiler.36424714_0"
        /*0030*/ 	.string	"-arch sm_100 -m 64 "



//--------------------- .note.nv.cuinfo           --------------------------
	.section	.note.nv.cuinfo,"",@"SHT_NOTE"
	.sectionflags	@"SHF_NOTE_NV_CUINFO"
        /*0018*/ 	.short	0x0002
        /*001a*/ 	.short	0x0064
        /*001c*/ 	.short	0x0082
	.zero		2


//--------------------- .nv.info                  --------------------------
	.section	.nv.info,"",@"SHT_CUDA_INFO"
	.align	4


	//----- nvinfo : EIATTR_REGCOUNT
	.align		4
        /*0000*/ 	.byte	0x04, 0x2f
        /*0002*/ 	.short	(.L_10 - .L_9)
	.align		4
.L_9:
        /*0004*/ 	.word	index@(_Z12MatMulKernel6MatrixS_S_)
        /*0008*/ 	.word	0x00000020


	//----- nvinfo : EIATTR_FRAME_SIZE
	.align		4
.L_10:
        /*000c*/ 	.byte	0x04, 0x11
        /*000e*/ 	.short	(.L_12 - .L_11)
	.align		4
.L_11:
        /*0010*/ 	.word	index@(_Z12MatMulKernel6MatrixS_S_)
        /*0014*/ 	.word	0x00000000


	//----- nvinfo : EIATTR_MIN_STACK_SIZE
	.align		4
.L_12:
        /*0018*/ 	.byte	0x04, 0x12
        /*001a*/ 	.short	(.L_14 - .L_13)
	.align		4
.L_13:
        /*001c*/ 	.word	index@(_Z12MatMulKernel6MatrixS_S_)
        /*0020*/ 	.word	0x00000000
.L_14:


//--------------------- .nv.compat                --------------------------
	.section	.nv.compat,"",@"SHT_CUDA_COMPAT_INFO"
	.align	4
        /*0000*/ 	.byte	0x02, 0x09, 0x00, 0x00, 0x02, 0x02, 0x01, 0x00, 0x02, 0x05, 0x05, 0x00, 0x03, 0x07, 0x01, 0x01
        /*0010*/ 	.byte	0x02, 0x03, 0x00, 0x00, 0x02, 0x06, 0x01, 0x00, 0x04, 0x0b, 0x08, 0x00, 0x09, 0x00, 0x00, 0x00
        /*0020*/ 	.byte	0x00, 0x00, 0x00, 0x00


//--------------------- .nv.info._Z12MatMulKernel6MatrixS_S_ --------------------------
	.section	.nv.info._Z12MatMulKernel6MatrixS_S_,"",@"SHT_CUDA_INFO"
	.sectionflags	@""
	.align	4


	//----- nvinfo : EIATTR_CUDA_API_VERSION
	.align		4
        /*0000*/ 	.byte	0x04, 0x37
        /*0002*/ 	.short	(.L_16 - .L_15)
.L_15:
        /*0004*/ 	.word	0x00000082


	//----- nvinfo : EIATTR_KPARAM_INFO
	.align		4
.L_16:
        /*0008*/ 	.byte	0x04, 0x17
        /*000a*/ 	.short	(.L_18 - .L_17)
.L_17:
        /*000c*/ 	.word	0x00000000
        /*0010*/ 	.short	0x0002
        /*0012*/ 	.short	0x0030
        /*0014*/ 	.byte	0x00, 0xf0, 0x61, 0x00


	//----- nvinfo : EIATTR_KPARAM_INFO
	.align		4
.L_18:
        /*0018*/ 	.byte	0x04, 0x17
        /*001a*/ 	.short	(.L_20 - .L_19)
.L_19:
        /*001c*/ 	.word	0x00000000
        /*0020*/ 	.short	0x0001
        /*0022*/ 	.short	0x0018
        /*0024*/ 	.byte	0x00, 0xf0, 0x61, 0x00


	//----- nvinfo : EIATTR_KPARAM_INFO
	.align		4
.L_20:
        /*0028*/ 	.byte	0x04, 0x17
        /*002a*/ 	.short	(.L_22 - .L_21)
.L_21:
        /*002c*/ 	.word	0x00000000
        /*0030*/ 	.short	0x0000
        /*0032*/ 	.short	0x0000
        /*0034*/ 	.byte	0x00, 0xf0, 0x61, 0x00


	//----- nvinfo : EIATTR_SPARSE_MMA_MASK
	.align		4
.L_22:
        /*0038*/ 	.byte	0x03, 0x50
        /*003a*/ 	.short	0x0000


	//----- nvinfo : EIATTR_MAXREG_COUNT
	.align		4
        /*003c*/ 	.byte	0x03, 0x1b
        /*003e*/ 	.short	0x00ff


	//----- nvinfo : EIATTR_NUM_BARRIERS
	.align		4
        /*0040*/ 	.byte	0x02, 0x4c
        /*0042*/ 	.byte	0x01
	.zero		1


	//----- nvinfo : EIATTR_MERCURY_ISA_VERSION
	.align		4
        /*0044*/ 	.byte	0x03, 0x5f
        /*0046*/ 	.short	0x0101


	//----- nvinfo : EIATTR_VRC_CTA_INIT_COUNT
	.align		4
        /*0048*/ 	.byte	0x02, 0x4a
	.zero		1
	.zero		1


	//----- nvinfo : EIATTR_EXIT_INSTR_OFFSETS
	.align		4
        /*004c*/ 	.byte	0x04, 0x1c
        /*004e*/ 	.short	(.L_24 - .L_23)


	//   ....[0]....
.L_23:
        /*0050*/ 	.word	0x00001be0


	//----- nvinfo : EIATTR_CBANK_PARAM_SIZE
	.align		4
.L_24:
        /*0054*/ 	.byte	0x03, 0x19
        /*0056*/ 	.short	0x0048


	//----- nvinfo : EIATTR_PARAM_CBANK
	.align		4
        /*0058*/ 	.byte	0x04, 0x0a
        /*005a*/ 	.short	(.L_26 - .L_25)
	.align		4
.L_25:
        /*005c*/ 	.word	index@(.nv.constant0._Z12MatMulKernel6MatrixS_S_)
        /*0060*/ 	.short	0x0380
        /*0062*/ 	.short	0x0048


	//----- nvinfo : EIATTR_SW_WAR
	.align		4
.L_26:
        /*0064*/ 	.byte	0x04, 0x36
        /*0066*/ 	.short	(.L_28 - .L_27)
.L_27:
        /*0068*/ 	.word	0x00000008
.L_28:


//--------------------- .nv.callgraph             --------------------------
	.section	.nv.callgraph,"",@"SHT_CUDA_CALLGRAPH"
	.align	4
	.sectionentsize	8
	.align		4
        /*0000*/ 	.word	0x00000000
	.align		4
        /*0004*/ 	.word	0xffffffff
	.align		4
        /*0008*/ 	.word	0x00000000
	.align		4
        /*000c*/ 	.word	0xfffffffe
	.align		4
        /*0010*/ 	.word	0x00000000
	.align		4
        /*0014*/ 	.word	0xfffffffd
	.align		4
        /*0018*/ 	.word	0x00000000
	.align		4
        /*001c*/ 	.word	0xfffffffc


//--------------------- .nv.constant4             --------------------------
	.section	.nv.constant4,"a",@progbits
	.align	8
	.align		8
.nv.constant4:
        /*0000*/ 	.dword	precalc_xorwow_matrix
	.align		8
        /*0008*/ 	.dword	precalc_xorwow_offset_matrix
	.align		8
        /*0010*/ 	.dword	mrg32k3aM1
	.align		8
        /*0018*/ 	.dword	mrg32k3aM2
	.align		8
        /*0020*/ 	.dword	mrg32k3aM1SubSeq
	.align		8
        /*0028*/ 	.dword	mrg32k3aM2SubSeq
	.align		8
        /*0030*/ 	.dword	mrg32k3aM1Seq
	.align		8
        /*0038*/ 	.dword	mrg32k3aM2Seq


//--------------------- .nv.constant3             --------------------------
	.section	.nv.constant3,"a",@progbits
	.align	8
.nv.constant3:
	.type		__cr_lgamma_table,@object
	.size		__cr_lgamma_table,(.L_8 - __cr_lgamma_table)
__cr_lgamma_table:
        /*0000*/ 	.byte	0x00, 0x00, 0x00, 0x00, 0x00, 0x00, 0x00, 0x00, 0x00, 0x00, 0x00, 0x00, 0x00, 0x00, 0x00, 0x00
        /*0010*/ 	.byte	0xef, 0x39, 0xfa, 0xfe, 0x42, 0x2e, 0xe6, 0x3f, 0x02, 0x20, 0x2a, 0xfa, 0x0b, 0xab, 0xfc, 0x3f
        /*0020*/ 	.byte	0xf9, 0x2c, 0x92, 0x7c, 0xa7, 0x6c, 0x09, 0x40, 0xc9, 0x79, 0x44, 0x3c, 0x64, 0x26, 0x13, 0x40
        /*0030*/ 	.byte	0xca, 0x01, 0xcf, 0x3a, 0x27, 0x51, 0x1a, 0x40, 0x30, 0xcc, 0x2d, 0xf3, 0xe1, 0x0c, 0x21, 0x40
        /*0040*/ 	.byte	0x0d, 0xb7, 0xfc, 0x82, 0x8e, 0x35, 0x25, 0x40
.L_8:


//--------------------- .text._Z12MatMulKernel6MatrixS_S_ --------------------------
	.section	.text._Z12MatMulKernel6MatrixS_S_,"ax",@progbits
	.align	128
        .global         _Z12MatMulKernel6MatrixS_S_
        .type           _Z12MatMulKernel6MatrixS_S_,@function
        .size           _Z12MatMulKernel6MatrixS_S_,(.L_x_5 - _Z12MatMulKernel6MatrixS_S_)
        .other          _Z12MatMulKernel6MatrixS_S_,@"STO_CUDA_ENTRY STV_DEFAULT"
_Z12MatMulKernel6MatrixS_S_:
.text._Z12MatMulKernel6MatrixS_S_:
[----:B------:R-:W-:Y:S01]  /*0000*/  LDC R1, c[0x0][0x37c] ;  /* 0x0000df00ff017b82 */ /* 0x000fe20000000800 */
[----:B------:R-:W0:Y:S01]  /*0010*/  S2R R17, SR_CTAID.X ;  /* 0x0000000000117919 */ /* 0x000e220000002500 */
[----:B------:R-:W1:Y:S06]  /*0020*/  LDCU UR6, c[0x0][0x380] ;  /* 0x00007000ff0677ac */ /* 0x000e6c0008000800 */
[----:B------:R-:W2:Y:S01]  /*0030*/  S2UR UR4, SR_CTAID.Y ;  /* 0x00000000000479c3 */ /* 0x000ea20000002600 */
[----:B------:R-:W-:Y:S01]  /*0040*/  HFMA2 R25, -RZ, RZ, 0, 0 ;  /* 0x00000000ff197431 */ /* 0x000fe200000001ff */
[----:B------:R-:W3:Y:S01]  /*0050*/  S2R R9, SR_TID.Y ;  /* 0x0000000000097919 */ /* 0x000ee20000002200 */
[----:B------:R-:W4:Y:S01]  /*0060*/  LDCU.64 UR12, c[0x0][0x358] ;  /* 0x00006b00ff0c77ac */ /* 0x000f220008000a00 */
[----:B------:R-:W3:Y:S01]  /*0070*/  S2R R6, SR_TID.X ;  /* 0x0000000000067919 */ /* 0x000ee20000002100 */
[----:B-1----:R-:W-:-:S02]  /*0080*/  UISETP.GE.AND UP0, UPT, UR6, 0x10, UPT ;  /* 0x000000100600788c */ /* 0x002fc4000bf06270 */
[----:B------:R-:W-:-:S04]  /*0090*/  USHF.R.S32.HI UR5, URZ, 0x1f, UR6 ;  /* 0x0000001fff057899 */ /* 0x000fc80008011406 */
[----:B------:R-:W-:Y:S02]  /*00a0*/  ULEA.HI UR5, UR5, UR6, URZ, 0x4 ;  /* 0x0000000605057291 */ /* 0x000fe4000f8f20ff */
[----:B--2---:R-:W-:Y:S01]  /*00b0*/  USHF.L.U32 UR4, UR4, 0x4, URZ ;  /* 0x0000000404047899 */ /* 0x004fe200080006ff */
[----:B0-----:R-:W-:Y:S01]  /*00c0*/  SHF.L.U32 R17, R17, 0x4, RZ ;  /* 0x0000000411117819 */ /* 0x001fe200000006ff */
[----:B----4-:R-:W-:Y:S10]  /*00d0*/  BRA.U !UP0, `(.L_x_0) ;  /* 0x0000001908907547 */ /* 0x010ff4000b800000 */
[----:B------:R-:W0:Y:S01]  /*00e0*/  S2UR UR8, SR_CgaCtaId ;  /* 0x00000000000879c3 */ /* 0x000e220000008800 */
[----:B------:R-:W3:Y:S01]  /*00f0*/  LDCU UR11, c[0x0][0x388] ;  /* 0x00007100ff0b77ac */ /* 0x000ee20008000800 */
[----:B------:R-:W-:Y:S02]  /*0100*/  MOV R25, RZ ;  /* 0x000000ff00197202 */ /* 0x000fe40000000f00 */
[----:B------:R-:W-:Y:S01]  /*0110*/  MOV R20, RZ ;  /* 0x000000ff00147202 */ /* 0x000fe20000000f00 */
[----:B------:R-:W-:Y:S01]  /*0120*/  USHF.R.S32.HI UR5, URZ, 0x4, UR5 ;  /* 0x00000004ff057899 */ /* 0x000fe20008011405 */
[----:B------:R-:W-:Y:S02]  /*0130*/  UMOV UR7, 0x400 ;  /* 0x0000040000077882 */ /* 0x000fe40000000000 */
[----:B------:R-:W1:Y:S01]  /*0140*/  LDC R18, c[0x0][0x3a0] ;  /* 0x0000e800ff127b82 */ /* 0x000e620000000800 */
[----:B------:R-:W-:-:S04]  /*0150*/  UIADD3 UR10, UPT, UPT, UR5, -0x1, URZ ;  /* 0xffffffff050a7890 */ /* 0x000fc8000fffe0ff */
[----:B------:R-:W-:Y:S01]  /*0160*/  UISETP.GE.U32.AND UP0, UPT, UR10, 0x3, UPT ;  /* 0x000000030a00788c */ /* 0x000fe2000bf06070 */
[----:B---3--:R-:W-:Y:S01]  /*0170*/  IMAD R16, R9, UR11, R6 ;  /* 0x0000000b09107c24 */ /* 0x008fe2000f8e0206 */
[----:B------:R-:W-:Y:S02]  /*0180*/  UIMAD UR6, UR4, UR11, URZ ;  /* 0x0000000b040672a4 */ /* 0x000fe4000f8e02ff */
[----:B0-----:R-:W-:Y:S02]  /*0190*/  ULEA UR9, UR8, UR7, 0x18 ;  /* 0x0000000708097291 */ /* 0x001fe4000f8ec0ff */
[----:B------:R-:W-:Y:S01]  /*01a0*/  SHF.R.S32.HI R2, RZ, 0x1f, R16 ;  /* 0x0000001fff027819 */ /* 0x000fe20000011410 */
[----:B------:R-:W-:-:S04]  /*01b0*/  UIADD3 UR7, UPT, UPT, UR7, 0x400, URZ ;  /* 0x0000040007077890 */ /* 0x000fc8000fffe0ff */
[----:B------:R-:W-:Y:S01]  /*01c0*/  ULEA UR7, UR8, UR7, 0x18 ;  /* 0x0000000708077291 */ /* 0x000fe2000f8ec0ff */
[C---:B------:R-:W-:Y:S01]  /*01d0*/  LEA R7, R9.reuse, UR9, 0x6 ;  /* 0x0000000909077c11 */ /* 0x040fe2000f8e30ff */
[----:B-1----:R-:W-:Y:S01]  /*01e0*/  IMAD R5, R9, R18, R6 ;  /* 0x0000001209057224 */ /* 0x002fe200078e0206 */
[----:B------:R-:W-:-:S03]  /*01f0*/  SHF.L.U32 R26, R18, 0x4, RZ ;  /* 0x00000004121a7819 */ /* 0x000fc600000006ff */
[C---:B------:R-:W-:Y:S02]  /*0200*/  LEA R0, R6.reuse, UR7, 0x2 ;  /* 0x0000000706007c11 */ /* 0x040fe4000f8e10ff */
[----:B------:R-:W-:Y:S02]  /*0210*/  SHF.R.S32.HI R3, RZ, 0x1f, R5 ;  /* 0x0000001fff037819 */ /* 0x000fe40000011405 */
[----:B------:R-:W-:Y:S02]  /*0220*/  LEA R6, R6, R7, 0x2 ;  /* 0x0000000706067211 */ /* 0x000fe400078e10ff */
[----:B------:R-:W-:Y:S01]  /*0230*/  LEA R4, R9, R0, 0x6 ;  /* 0x0000000009047211 */ /* 0x000fe200078e30ff */
[----:B------:R-:W-:Y:S06]  /*0240*/  BRA.U !UP0, `(.L_x_1) ;  /* 0x0000000d08807547 */ /* 0x000fec000b800000 */
[----:B------:R-:W-:Y:S01]  /*0250*/  UIADD3 UR6, UPT, UPT, UR6, 0x20, URZ ;  /* 0x0000002006067890 */ /* 0x000fe2000fffe0ff */
[----:B------:R-:W-:Y:S01]  /*0260*/  IADD3 R26, PT, PT, R17, R26, RZ ;  /* 0x0000001a111a7210 */ /* 0x000fe20007ffe0ff */
[----:B------:R-:W-:Y:S01]  /*0270*/  ULOP3.LUT UR7, UR5, 0x7fffffc, URZ, 0xc0, !UPT ;  /* 0x07fffffc05077892 */ /* 0x000fe2000f8ec0ff */
[CC--:B------:R-:W-:Y:S01]  /*0280*/  LEA R24, R18.reuse, R17.reuse, 0x5 ;  /* 0x0000001112187211 */ /* 0x0c0fe200078e28ff */
[----:B------:R-:W-:Y:S01]  /*0290*/  IMAD R22, R18, 0x30, R17 ;  /* 0x0000003012167824 */ /* 0x000fe200078e0211 */
[----:B------:R-:W-:Y:S01]  /*02a0*/  MOV R25, RZ ;  /* 0x000000ff00197202 */ /* 0x000fe20000000f00 */
[----:B------:R-:W0:Y:S01]  /*02b0*/  LDCU.64 UR10, c[0x0][0x3a8] ;  /* 0x00007500ff0a77ac */ /* 0x000e220008000a00 */
[----:B------:R-:W-:Y:S02]  /*02c0*/  MOV R20, R17 ;  /* 0x0000001100147202 */ /* 0x000fe40000000f00 */
[----:B------:R-:W-:Y:S01]  /*02d0*/  MOV R19, UR6 ;  /* 0x0000000600137c02 */ /* 0x000fe20008000f00 */
[----:B------:R-:W1:Y:S01]  /*02e0*/  LDCU.64 UR8, c[0x0][0x390] ;  /* 0x00007200ff0877ac */ /* 0x000e620008000a00 */
[----:B------:R-:W-:-:S12]  /*02f0*/  UIADD3 UR7, UPT, UPT, -UR7, URZ, URZ ;  /* 0x000000ff07077290 */ /* 0x000fd8000fffe1ff */
.L_x_2:
[----:B------:R-:W-:Y:S02]  /*0300*/  IADD3 R9, PT, PT, R19, -0x20, RZ ;  /* 0xffffffe013097810 */ /* 0x000fe40007ffe0ff */
[----:B------:R-:W-:Y:S02]  /*0310*/  IADD3 R11, P0, PT, R5, R20, RZ ;  /* 0x00000014050b7210 */ /* 0x000fe40007f1e0ff */
[----:B------:R-:W-:Y:S02]  /*0320*/  IADD3 R13, P1, PT, R16, R9, RZ ;  /* 0x00000009100d7210 */ /* 0x000fe40007f3e0ff */
[----:B------:R-:W-:Y:S02]  /*0330*/  LEA.HI.X.SX32 R12, R20, R3, 0x1, P0 ;  /* 0x00000003140c7211 */ /* 0x000fe400000f0eff */
[----:B0-----:R-:W-:Y:S02]  /*0340*/  LEA R8, P0, R11, UR10, 0x2 ;  /* 0x0000000a0b087c11 */ /* 0x001fe4000f8010ff */
[----:B------:R-:W-:-:S02]  /*0350*/  LEA.HI.X.SX32 R14, R9, R2, 0x1, P1 ;  /* 0x00000002090e7211 */ /* 0x000fc400008f0eff */
[----:B-1----:R-:W-:Y:S02]  /*0360*/  LEA R10, P1, R13, UR8, 0x2 ;  /* 0x000000080d0a7c11 */ /* 0x002fe4000f8210ff */
[----:B------:R-:W-:Y:S02]  /*0370*/  LEA.HI.X R9, R11, UR11, R12, 0x2, P0 ;  /* 0x0000000b0b097c11 */ /* 0x000fe400080f140c */
[----:B------:R-:W-:-:S03]  /*0380*/  LEA.HI.X R11, R13, UR9, R14, 0x2, P1 ;  /* 0x000000090d0b7c11 */ /* 0x000fc600088f140e */
[----:B------:R-:W2:Y:S04]  /*0390*/  LDG.E R23, desc[UR12][R8.64] ;  /* 0x0000000c08177981 */ /* 0x000ea8000c1e1900 */
[----:B------:R-:W3:Y:S04]  /*03a0*/  LDG.E R11, desc[UR12][R10.64] ;  /* 0x0000000c0a0b7981 */ /* 0x000ee8000c1e1900 */
[----:B---3--:R-:W-:Y:S04]  /*03b0*/  STS [R6], R11 ;  /* 0x0000000b06007388 */ /* 0x008fe80000000800 */
[----:B--2---:R-:W-:Y:S01]  /*03c0*/  STS [R4], R23 ;  /* 0x0000001704007388 */ /* 0x004fe20000000800 */
[----:B------:R-:W-:Y:S06]  /*03d0*/  BAR.SYNC.DEFER_BLOCKING 0x0 ;  /* 0x0000000000007b1d */ /* 0x000fec0000010000 */
[----:B------:R-:W-:Y:S04]  /*03e0*/  LDS R27, [R0] ;  /* 0x00000000001b7984 */ /* 0x000fe80000000800 */
[----:B------:R-:W0:Y:S04]  /*03f0*/  LDS.128 R12, [R7] ;  /* 0x00000000070c7984 */ /* 0x000e280000000c00 */
[----:B------:R-:W1:Y:S04]  /*0400*/  LDS R29, [R0+0x40] ;  /* 0x00004000001d7984 */ /* 0x000e680000000800 */
[----:B------:R-:W2:Y:S04]  /*0410*/  LDS R21, [R0+0x80] ;  /* 0x0000800000157984 */ /* 0x000ea80000000800 */
[----:B------:R-:W-:Y:S04]  /*0420*/  LDS.128 R8, [R7+0x10] ;  /* 0x0000100007087984 */ /* 0x000fe80000000c00 */
[----:B------:R-:W-:Y:S01]  /*0430*/  LDS R23, [R0+0x200] ;  /* 0x0002000000177984 */ /* 0x000fe20000000800 */
[----:B0-----:R-:W-:-:S03]  /*0440*/  FFMA R28, R12, R27, R25 ;  /* 0x0000001b0c1c7223 */ /* 0x001fc60000000019 */
[----:B------:R-:W0:Y:S04]  /*0450*/  LDS R12, [R0+0xc0] ;  /* 0x0000c000000c7984 */ /* 0x000e280000000800 */
[----:B------:R-:W3:Y:S01]  /*0460*/  LDS R25, [R0+0x100] ;  /* 0x0001000000197984 */ /* 0x000ee20000000800 */
[----:B-1----:R-:W-:-:S03]  /*0470*/  FFMA R13, R29, R13, R28 ;  /* 0x0000000d1d0d7223 */ /* 0x002fc6000000001c */
[----:B------:R-:W1:Y:S01]  /*0480*/  LDS R28, [R0+0x140] ;  /* 0x00014000001c7984 */ /* 0x000e620000000800 */
[----:B--2---:R-:W-:-:S03]  /*0490*/  FFMA R13, R21, R14, R13 ;  /* 0x0000000e150d7223 */ /* 0x004fc6000000000d */
[----:B------:R-:W2:Y:S01]  /*04a0*/  LDS R21, [R0+0x180] ;  /* 0x0001800000157984 */ /* 0x000ea20000000800 */
[----:B0-----:R-:W-:-:S04]  /*04b0*/  FFMA R13, R12, R15, R13 ;  /* 0x0000000f0c0d7223 */ /* 0x001fc8000000000d */
[----:B---3--:R-:W-:Y:S02]  /*04c0*/  FFMA R13, R8, R25, R13 ;  /* 0x00000019080d7223 */ /* 0x008fe4000000000d */
[----:B------:R-:W0:Y:S02]  /*04d0*/  LDS R8, [R0+0x1c0] ;  /* 0x0001c00000087984 */ /* 0x000e240000000800 */
[----:B-1----:R-:W-:Y:S02]  /*04e0*/  FFMA R9, R28, R9, R13 ;  /* 0x000000091c097223 */ /* 0x002fe4000000000d */
[----:B------:R-:W1:Y:S04]  /*04f0*/  LDS.128 R12, [R7+0x20] ;  /* 0x00002000070c7984 */ /* 0x000e680000000c00 */
[----:B------:R-:W3:Y:S01]  /*0500*/  LDS R28, [R0+0x240] ;  /* 0x00024000001c7984 */ /* 0x000ee20000000800 */
[----:B--2---:R-:W-:-:S03]  /*0510*/  FFMA R9, R21, R10, R9 ;  /* 0x0000000a15097223 */ /* 0x004fc60000000009 */
[----:B------:R-:W2:Y:S04]  /*0520*/  LDS R21, [R0+0x280] ;  /* 0x0002800000157984 */ /* 0x000ea80000000800 */
[----:B------:R-:W-:Y:S01]  /*0530*/  LDS R25, [R0+0x340] ;  /* 0x0003400000197984 */ /* 0x000fe20000000800 */
[----:B0-----:R-:W-:-:S04]  /*0540*/  FFMA R9, R8, R11, R9 ;  /* 0x0000000b08097223 */ /* 0x001fc80000000009 */
[----:B-1----:R-:W-:Y:S02]  /*0550*/  FFMA R9, R12, R23, R9 ;  /* 0x000000170c097223 */ /* 0x002fe40000000009 */
[----:B------:R-:W0:Y:S02]  /*0560*/  LDS R12, [R0+0x2c0] ;  /* 0x0002c000000c7984 */ /* 0x000e240000000800 */
[----:B---3--:R-:W-:Y:S02]  /*0570*/  FFMA R28, R28, R13, R9 ;  /* 0x0000000d1c1c7223 */ /* 0x008fe40000000009 */
[----:B------:R-:W-:Y:S04]  /*0580*/  LDS R13, [R0+0x300] ;  /* 0x00030000000d7984 */ /* 0x000fe80000000800 */
[----:B------:R-:W1:Y:S01]  /*0590*/  LDS.128 R8, [R7+0x30] ;  /* 0x0000300007087984 */ /* 0x000e620000000c00 */
[----:B--2---:R-:W-:Y:S01]  /*05a0*/  FFMA R21, R21, R14, R28 ;  /* 0x0000000e15157223 */ /* 0x004fe2000000001c */
[----:B------:R-:W-:-:S04]  /*05b0*/  IADD3 R23, PT, PT, R19, -0x10, RZ ;  /* 0xfffffff013177810 */ /* 0x000fc80007ffe0ff */
[----:B------:R-:W-:-:S04]  /*05c0*/  IADD3 R14, P0, PT, R16, R23, RZ ;  /* 0x00000017100e7210 */ /* 0x000fc80007f1e0ff */
[----:B------:R-:W-:Y:S02]  /*05d0*/  LEA.HI.X.SX32 R23, R23, R2, 0x1, P0 ;  /* 0x0000000217177211 */ /* 0x000fe400000f0eff */
[----:B------:R-:W-:-:S04]  /*05e0*/  LEA R28, P0, R14, UR8, 0x2 ;  /* 0x000000080e1c7c11 */ /* 0x000fc8000f8010ff */
[----:B------:R-:W-:Y:S01]  /*05f0*/  LEA.HI.X R29, R14, UR9, R23, 0x2, P0 ;  /* 0x000000090e1d7c11 */ /* 0x000fe200080f1417 */
[----:B0-----:R-:W-:Y:S02]  /*0600*/  FFMA R15, R12, R15, R21 ;  /* 0x0000000f0c0f7223 */ /* 0x001fe40000000015 */
[----:B------:R-:W0:Y:S02]  /*0610*/  LDS R21, [R0+0x380] ;  /* 0x0003800000157984 */ /* 0x000e240000000800 */
[----:B-1----:R-:W-:Y:S02]  /*0620*/  FFMA R15, R8, R13, R15 ;  /* 0x0000000d080f7223 */ /* 0x002fe4000000000f */
[----:B------:R-:W1:Y:S01]  /*0630*/  LDS R8, [R0+0x3c0] ;  /* 0x0003c00000087984 */ /* 0x000e620000000800 */
[----:B------:R-:W-:Y:S01]  /*0640*/  BAR.SYNC.DEFER_BLOCKING 0x0 ;  /* 0x0000000000007b1d */ /* 0x000fe20000010000 */
[----:B------:R-:W-:-:S04]  /*0650*/  IADD3 R14, P0, PT, R5, R26, RZ ;  /* 0x0000001a050e7210 */ /* 0x000fc80007f1e0ff */
[----:B------:R-:W-:Y:S02]  /*0660*/  LEA.HI.X.SX32 R13, R26, R3, 0x1, P0 ;  /* 0x000000031a0d7211 */ /* 0x000fe400000f0eff */
[----:B------:R-:W-:-:S04]  /*0670*/  LEA R12, P0, R14, UR10, 0x2 ;  /* 0x0000000a0e0c7c11 */ /* 0x000fc8000f8010ff */
[----:B------:R-:W-:Y:S01]  /*0680*/  LEA.HI.X R13, R14, UR11, R13, 0x2, P0 ;  /* 0x0000000b0e0d7c11 */ /* 0x000fe200080f140d */
[----:B------:R-:W2:Y:S04]  /*0690*/  LDG.E R29, desc[UR12][R28.64] ;  /* 0x0000000c1c1d7981 */ /* 0x000ea8000c1e1900 */
[----:B------:R-:W3:Y:S01]  /*06a0*/  LDG.E R27, desc[UR12][R12.64] ;  /* 0x0000000c0c1b7981 */ /* 0x000ee2000c1e1900 */
[----:B------:R-:W-:-:S04]  /*06b0*/  FFMA R9, R25, R9, R15 ;  /* 0x0000000919097223 */ /* 0x000fc8000000000f */
[----:B0-----:R-:W-:-:S04]  /*06c0*/  FFMA R9, R21, R10, R9 ;  /* 0x0000000a15097223 */ /* 0x001fc80000000009 */
[----:B-1----:R-:W-:Y:S01]  /*06d0*/  FFMA R9, R8, R11, R9 ;  /* 0x0000000b08097223 */ /* 0x002fe20000000009 */
[----:B--2---:R-:W-:Y:S04]  /*06e0*/  STS [R6], R29 ;  /* 0x0000001d06007388 */ /* 0x004fe80000000800 */
[----:B---3--:R-:W-:Y:S01]  /*06f0*/  STS [R4], R27 ;  /* 0x0000001b04007388 */ /* 0x008fe20000000800 */
[----:B------:R-:W-:Y:S06]  /*0700*/  BAR.SYNC.DEFER_BLOCKING 0x0 ;  /* 0x0000000000007b1d */ /* 0x000fec0000010000 */
[----:B------:R-:W-:Y:S04]  /*0710*/  LDS R23, [R0] ;  /* 0x0000000000177984 */ /* 0x000fe80000000800 */
[----:B------:R-:W0:Y:S04]  /*0720*/  LDS.128 R12, [R7] ;  /* 0x00000000070c7984 */ /* 0x000e280000000c00 */
[----:B------:R-:W1:Y:S04]  /*0730*/  LDS R28, [R0+0x40] ;  /* 0x00004000001c7984 */ /* 0x000e680000000800 */
[----:B------:R-:W2:Y:S04]  /*0740*/  LDS R21, [R0+0x80] ;  /* 0x0000800000157984 */ /* 0x000ea80000000800 */
[----:B------:R-:W-:Y:S01]  /*0750*/  LDS R25, [R0+0x340] ;  /* 0x0003400000197984 */ /* 0x000fe20000000800 */
[----:B0-----:R-:W-:-:S03]  /*0760*/  FFMA R9, R12, R23, R9 ;  /* 0x000000170c097223 */ /* 0x001fc60000000009 */
[----:B------:R-:W0:Y:S01]  /*0770*/  LDS R12, [R0+0xc0] ;  /* 0x0000c000000c7984 */ /* 0x000e220000000800 */
[----:B-1----:R-:W-:-:S03]  /*0780*/  FFMA R13, R28, R13, R9 ;  /* 0x0000000d1c0d7223 */ /* 0x002fc60000000009 */
[----:B------:R-:W-:Y:S04]  /*0790*/  LDS R23, [R0+0x100] ;  /* 0x0001000000177984 */ /* 0x000fe80000000800 */
[----:B------:R-:W1:Y:S04]  /*07a0*/  LDS.128 R8, [R7+0x10] ;  /* 0x0000100007087984 */ /* 0x000e680000000c00 */
[----:B------:R-:W3:Y:S01]  /*07b0*/  LDS R28, [R0+0x140] ;  /* 0x00014000001c7984 */ /* 0x000ee20000000800 */
[----:B--2---:R-:W-:-:S03]  /*07c0*/  FFMA R13, R21, R14, R13 ;  /* 0x0000000e150d7223 */ /* 0x004fc6000000000d */
[----:B------:R-:W2:Y:S01]  /*07d0*/  LDS R21, [R0+0x180] ;  /* 0x0001800000157984 */ /* 0x000ea20000000800 */
[----:B0-----:R-:W-:-:S04]  /*07e0*/  FFMA R13, R12, R15, R13 ;  /* 0x0000000f0c0d7223 */ /* 0x001fc8000000000d */
[----:B-1----:R-:W-:Y:S02]  /*07f0*/  FFMA R13, R8, R23, R13 ;  /* 0x00000017080d7223 */ /* 0x002fe4000000000d */
[----:B------:R-:W0:Y:S02]  /*0800*/  LDS R8, [R0+0x1c0] ;  /* 0x0001c00000087984 */ /* 0x000e240000000800 */
[----:B---3--:R-:W-:Y:S02]  /*0810*/  FFMA R9, R28, R9, R13 ;  /* 0x000000091c097223 */ /* 0x008fe4000000000d */
        /* <DEDUP_REMOVED lines=10> */
[----:B------:R-:W1:Y:S01]  /*08c0*/  LDS.128 R8, [R7+0x30] ;  /* 0x0000300007087984 */ /* 0x000e620000000c00 */
[----:B--2---:R-:W-:Y:S01]  /*08d0*/  FFMA R21, R21, R14, R28 ;  /* 0x0000000e15157223 */ /* 0x004fe2000000001c */
[----:B------:R-:W-:-:S04]  /*08e0*/  IADD3 R14, P0, PT, R16, R19, RZ ;  /* 0x00000013100e7210 */ /* 0x000fc80007f1e0ff */
[----:B------:R-:W-:Y:S02]  /*08f0*/  LEA.HI.X.SX32 R23, R19, R2, 0x1, P0 ;  /* 0x0000000213177211 */ /* 0x000fe400000f0eff */
[----:B------:R-:W-:-:S04]  /*0900*/  LEA R28, P0, R14, UR8, 0x2 ;  /* 0x000000080e1c7c11 */ /* 0x000fc8000f8010ff */
[----:B------:R-:W-:Y:S02]  /*0910*/  LEA.HI.X R29, R14, UR9, R23, 0x2, P0 ;  /* 0x000000090e1d7c11 */ /* 0x000fe400080f1417 */
[----:B------:R-:W-:Y:S01]  /*0920*/  IADD3 R14, P0, PT, R5, R24, RZ ;  /* 0x00000018050e7210 */ /* 0x000fe20007f1e0ff */
[----:B0-----:R-:W-:Y:S02]  /*0930*/  FFMA R15, R12, R15, R21 ;  /* 0x0000000f0c0f7223 */ /* 0x001fe40000000015 */
[----:B------:R-:W0:Y:S02]  /*0940*/  LDS R21, [R0+0x380] ;  /* 0x0003800000157984 */ /* 0x000e240000000800 */
[----:B-1----:R-:W-:Y:S02]  /*0950*/  FFMA R15, R8, R13, R15 ;  /* 0x0000000d080f7223 */ /* 0x002fe4000000000f */
[----:B------:R-:W1:Y:S01]  /*0960*/  LDS R8, [R0+0x3c0] ;  /* 0x0003c00000087984 */ /* 0x000e620000000800 */
[----:B------:R-:W-:Y:S01]  /*0970*/  BAR.SYNC.DEFER_BLOCKING 0x0 ;  /* 0x0000000000007b1d */ /* 0x000fe20000010000 */
[----:B------:R-:W-:-:S02]  /*0980*/  LEA.HI.X.SX32 R13, R24, R3, 0x1, P0 ;  /* 0x00000003180d7211 */ /* 0x000fc400000f0eff */
        /* <DEDUP_REMOVED lines=39> */
[----:B------:R-:W-:-:S04]  /*0c00*/  IADD3 R21, PT, PT, R19, 0x10, RZ ;  /* 0x0000001013157810 */ /* 0x000fc80007ffe0ff */
[----:B------:R-:W-:-:S04]  /*0c10*/  IADD3 R14, P0, PT, R16, R21, RZ ;  /* 0x00000015100e7210 */ /* 0x000fc80007f1e0ff */
[----:B------:R-:W-:Y:S02]  /*0c20*/  LEA.HI.X.SX32 R21, R21, R2, 0x1, P0 ;  /* 0x0000000215157211 */ /* 0x000fe400000f0eff */
[----:B------:R-:W-:-:S04]  /*0c30*/  LEA R28, P0, R14, UR8, 0x2 ;  /* 0x000000080e1c7c11 */ /* 0x000fc8000f8010ff */
[----:B------:R-:W-:Y:S02]  /*0c40*/  LEA.HI.X R29, R14, UR9, R21, 0x2, P0 ;  /* 0x000000090e1d7c11 */ /* 0x000fe400080f1415 */
[----:B------:R-:W2:Y:S01]  /*0c50*/  LDS R21, [R0+0x380] ;  /* 0x0003800000157984 */ /* 0x000ea20000000800 */
[----:B0-----:R-:W-:-:S04]  /*0c60*/  FFMA R15, R12, R15, R23 ;  /* 0x0000000f0c0f7223 */ /* 0x001fc80000000017 */
[----:B-1----:R-:W-:Y:S02]  /*0c70*/  FFMA R15, R8, R13, R15 ;  /* 0x0000000d080f7223 */ /* 0x002fe4000000000f */
[----:B------:R-:W0:Y:S01]  /*0c80*/  LDS R8, [R0+0x3c0] ;  /* 0x0003c00000087984 */ /* 0x000e220000000800 */
[----:B------:R-:W-:Y:S01]  /*0c90*/  BAR.SYNC.DEFER_BLOCKING 0x0 ;  /* 0x0000000000007b1d */ /* 0x000fe20000010000 */
[----:B------:R-:W-:-:S04]  /*0ca0*/  IADD3 R14, P0, PT, R5, R22, RZ ;  /* 0x00000016050e7210 */ /* 0x000fc80007f1e0ff */
[----:B------:R-:W-:Y:S02]  /*0cb0*/  LEA.HI.X.SX32 R13, R22, R3, 0x1, P0 ;  /* 0x00000003160d7211 */ /* 0x000fe400000f0eff */
[----:B------:R-:W-:-:S04]  /*0cc0*/  LEA R12, P0, R14, UR10, 0x2 ;  /* 0x0000000a0e0c7c11 */ /* 0x000fc8000f8010ff */
[----:B------:R-:W-:Y:S01]  /*0cd0*/  LEA.HI.X R13, R14, UR11, R13, 0x2, P0 ;  /* 0x0000000b0e0d7c11 */ /* 0x000fe200080f140d */
[----:B------:R-:W3:Y:S04]  /*0ce0*/  LDG.E R29, desc[UR12][R28.64] ;  /* 0x0000000c1c1d7981 */ /* 0x000ee8000c1e1900 */
[----:B------:R-:W4:Y:S01]  /*0cf0*/  LDG.E R27, desc[UR12][R12.64] ;  /* 0x0000000c0c1b7981 */ /* 0x000f22000c1e1900 */
[----:B------:R-:W-:-:S04]  /*0d00*/  FFMA R9, R25, R9, R15 ;  /* 0x0000000919097223 */ /* 0x000fc8000000000f */
[----:B--2---:R-:W-:-:S04]  /*0d10*/  FFMA R9, R21, R10, R9 ;  /* 0x0000000a15097223 */ /* 0x004fc80000000009 */
[----:B0-----:R-:W-:Y:S01]  /*0d20*/  FFMA R9, R8, R11, R9 ;  /* 0x0000000b08097223 */ /* 0x001fe20000000009 */
[----:B------:R-:W-:-:S04]  /*0d30*/  UIADD3 UR7, UPT, UPT, UR7, 0x4, URZ ;  /* 0x0000000407077890 */ /* 0x000fc8000fffe0ff */
[----:B------:R-:W-:Y:S01]  /*0d40*/  UISETP.NE.AND UP0, UPT, UR7, URZ, UPT ;  /* 0x000000ff0700728c */ /* 0x000fe2000bf05270 */
[C---:B------:R-:W-:Y:S02]  /*0d50*/  LEA R20, R18.reuse, R20, 0x6 ;  /* 0x0000001412147211 */ /* 0x040fe400078e30ff */
[C---:B------:R-:W-:Y:S02]  /*0d60*/  LEA R26, R18.reuse, R26, 0x6 ;  /* 0x0000001a121a7211 */ /* 0x040fe400078e30ff */
[C---:B------:R-:W-:Y:S02]  /*0d70*/  LEA R24, R18.reuse, R24, 0x6 ;  /* 0x0000001812187211 */ /* 0x040fe400078e30ff */
[----:B------:R-:W-:Y:S02]  /*0d80*/  IADD3 R19, PT, PT, R19, 0x40, RZ ;  /* 0x0000004013137810 */ /* 0x000fe40007ffe0ff */
[----:B------:R-:W-:Y:S01]  /*0d90*/  LEA R22, R18, R22, 0x6 ;  /* 0x0000001612167211 */ /* 0x000fe200078e30ff */
[----:B---3--:R-:W-:Y:S04]  /*0da0*/  STS [R6], R29 ;  /* 0x0000001d06007388 */ /* 0x008fe80000000800 */
[----:B----4-:R-:W-:Y:S01]  /*0db0*/  STS [R4], R27 ;  /* 0x0000001b04007388 */ /* 0x010fe20000000800 */
[----:B------:R-:W-:Y:S06]  /*0dc0*/  BAR.SYNC.DEFER_BLOCKING 0x0 ;  /* 0x0000000000007b1d */ /* 0x000fec0000010000 */
[----:B------:R-:W-:Y:S04]  /*0dd0*/  LDS R23, [R0] ;  /* 0x0000000000177984 */ /* 0x000fe80000000800 */
[----:B------:R-:W0:Y:S04]  /*0de0*/  LDS.128 R12, [R7] ;  /* 0x00000000070c7984 */ /* 0x000e280000000c00 */
[----:B------:R-:W1:Y:S04]  /*0df0*/  LDS R28, [R0+0x40] ;  /* 0x00004000001c7984 */ /* 0x000e680000000800 */
[----:B------:R-:W2:Y:S01]  /*0e00*/  LDS R21, [R0+0x80] ;  /* 0x0000800000157984 */ /* 0x000ea20000000800 */
        /* <DEDUP_REMOVED lines=23> */
[----:B--2---:R-:W-:-:S03]  /*0f80*/  FFMA R21, R21, R14, R28 ;  /* 0x0000000e15157223 */ /* 0x004fc6000000001c */
[----:B------:R-:W2:Y:S04]  /*0f90*/  LDS R23, [R0+0x340] ;  /* 0x0003400000177984 */ /* 0x000ea80000000800 */
[----:B------:R-:W3:Y:S04]  /*0fa0*/  LDS R28, [R0+0x380] ;  /* 0x00038000001c7984 */ /* 0x000ee80000000800 */
[----:B------:R-:W4:Y:S01]  /*0fb0*/  LDS R14, [R0+0x3c0] ;  /* 0x0003c000000e7984 */ /* 0x000f220000000800 */
[----:B0-----:R-:W-:-:S04]  /*0fc0*/  FFMA R15, R12, R15, R21 ;  /* 0x0000000f0c0f7223 */ /* 0x001fc80000000015 */
[----:B-1----:R-:W-:-:S04]  /*0fd0*/  FFMA R8, R8, R13, R15 ;  /* 0x0000000d08087223 */ /* 0x002fc8000000000f */
[----:B--2---:R-:W-:-:S04]  /*0fe0*/  FFMA R9, R23, R9, R8 ;  /* 0x0000000917097223 */ /* 0x004fc80000000008 */
[----:B---3--:R-:W-:-:S04]  /*0ff0*/  FFMA R9, R28, R10, R9 ;  /* 0x0000000a1c097223 */ /* 0x008fc80000000009 */
[----:B----4-:R-:W-:Y:S01]  /*1000*/  FFMA R25, R14, R11, R9 ;  /* 0x0000000b0e197223 */ /* 0x010fe20000000009 */
[----:B------:R-:W-:Y:S06]  /*1010*/  BAR.SYNC.DEFER_BLOCKING 0x0 ;  /* 0x0000000000007b1d */ /* 0x000fec0000010000 */
[----:B------:R-:W-:Y:S05]  /*1020*/  BRA.U UP0, `(.L_x_2) ;  /* 0xfffffff100b47547 */ /* 0x000fea000b83ffff */
[----:B------:R-:W-:-:S06]  /*1030*/  ULOP3.LUT UR6, UR5, 0x7fffffc, URZ, 0xc0, !UPT ;  /* 0x07fffffc05067892 */ /* 0x000fcc000f8ec0ff */
[----:B------:R-:W-:-:S07]  /*1040*/  MOV R20, UR6 ;  /* 0x0000000600147c02 */ /* 0x000fce0008000f00 */
.L_x_1:
[----:B------:R-:W-:-:S04]  /*1050*/  ULOP3.LUT UR7, UR5, 0x3, URZ, 0xc0, !UPT ;  /* 0x0000000305077892 */ /* 0x000fc8000f8ec0ff */
[----:B------:R-:W-:-:S09]  /*1060*/  UISETP.NE.AND UP0, UPT, UR7, URZ, UPT ;  /* 0x000000ff0700728c */ /* 0x000fd2000bf05270 */
[----:B------:R-:W-:Y:S05]  /*1070*/  BRA.U !UP0, `(.L_x_0) ;  /* 0x0000000908a87547 */ /* 0x000fea000b800000 */
[----:B------:R-:W0:Y:S01]  /*1080*/  LDC R19, c[0x0][0x388] ;  /* 0x0000e200ff137b82 */ /* 0x000e220000000800 */
[----:B------:R-:W1:Y:S01]  /*1090*/  LDCU UR6, c[0x0][0x3a0] ;  /* 0x00007400ff0677ac */ /* 0x000e620008000800 */
[----:B------:R-:W-:Y:S02]  /*10a0*/  UISETP.NE.AND UP0, UPT, UR7, 0x1, UPT ;  /* 0x000000010700788c */ /* 0x000fe4000bf05270 */
[----:B------:R-:W-:-:S04]  /*10b0*/  ULOP3.LUT UR5, UR5, 0x1, URZ, 0xc0, !UPT ;  /* 0x0000000105057892 */ /* 0x000fc8000f8ec0ff */
[----:B------:R-:W-:Y:S02]  /*10c0*/  UISETP.NE.U32.AND UP1, UPT, UR5, 0x1, UPT ;  /* 0x000000010500788c */ /* 0x000fe4000bf25070 */
[----:B-1----:R-:W-:Y:S01]  /*10d0*/  USHF.L.U32 UR6, UR6, 0x4, URZ ;  /* 0x0000000406067899 */ /* 0x002fe200080006ff */
[----:B0-----:R-:W-:Y:S01]  /*10e0*/  IMAD R19, R19, UR4, RZ ;  /* 0x0000000413137c24 */ /* 0x001fe2000f8e02ff */
[----:B------:R-:W-:Y:S10]  /*10f0*/  BRA.U !UP0, `(.L_x_3) ;  /* 0x0000000508ac7547 */ /* 0x000ff4000b800000 */
[----:B------:R-:W0:Y:S01]  /*1100*/  LDCU.64 UR8, c[0x0][0x390] ;  /* 0x00007200ff0877ac */ /* 0x000e220008000a00 */
[C---:B------:R-:W-:Y:S01]  /*1110*/  LEA R21, R20.reuse, R19, 0x4 ;  /* 0x0000001314157211 */ /* 0x040fe200078e20ff */
[----:B------:R-:W-:Y:S01]  /*1120*/  IMAD R18, R20, UR6, R17 ;  /* 0x0000000614127c24 */ /* 0x000fe2000f8e0211 */
[----:B------:R-:W1:Y:S02]  /*1130*/  LDCU.64 UR10, c[0x0][0x3a8] ;  /* 0x00007500ff0a77ac */ /* 0x000e640008000a00 */
[----:B------:R-:W-:Y:S02]  /*1140*/  IADD3 R11, P1, PT, R16, R21, RZ ;  /* 0x00000015100b7210 */ /* 0x000fe40007f3e0ff */
[----:B------:R-:W-:Y:S02]  /*1150*/  IADD3 R9, P0, PT, R5, R18, RZ ;  /* 0x0000001205097210 */ /* 0x000fe40007f1e0ff */
[----:B------:R-:W-:Y:S02]  /*1160*/  LEA.HI.X.SX32 R14, R21, R2, 0x1, P1 ;  /* 0x00000002150e7211 */ /* 0x000fe400008f0eff */
[----:B------:R-:W-:-:S02]  /*1170*/  LEA.HI.X.SX32 R12, R18, R3, 0x1, P0 ;  /* 0x00000003120c7211 */ /* 0x000fc400000f0eff */
[----:B0-----:R-:W-:Y:S02]  /*1180*/  LEA R10, P1, R11, UR8, 0x2 ;  /* 0x000000080b0a7c11 */ /* 0x001fe4000f8210ff */
[----:B-1----:R-:W-:Y:S02]  /*1190*/  LEA R8, P0, R9, UR10, 0x2 ;  /* 0x0000000a09087c11 */ /* 0x002fe4000f8010ff */
[----:B------:R-:W-:Y:S02]  /*11a0*/  LEA.HI.X R11, R11, UR9, R14, 0x2, P1 ;  /* 0x000000090b0b7c11 */ /* 0x000fe400088f140e */
[----:B------:R-:W-:-:S03]  /*11b0*/  LEA.HI.X R9, R9, UR11, R12, 0x2, P0 ;  /* 0x0000000b09097c11 */ /* 0x000fc600080f140c */
[----:B------:R-:W2:Y:S04]  /*11c0*/  LDG.E R27, desc[UR12][R10.64] ;  /* 0x0000000c0a1b7981 */ /* 0x000ea8000c1e1900 */
[----:B------:R-:W3:Y:S01]  /*11d0*/  LDG.E R29, desc[UR12][R8.64] ;  /* 0x0000000c081d7981 */ /* 0x000ee2000c1e1900 */
[----:B------:R-:W-:-:S03]  /*11e0*/  IADD3 R21, PT, PT, R21, 0x10, RZ ;  /* 0x0000001015157810 */ /* 0x000fc60007ffe0ff */
[----:B--2---:R-:W-:Y:S04]  /*11f0*/  STS [R6], R27 ;  /* 0x0000001b06007388 */ /* 0x004fe80000000800 */
[----:B---3--:R-:W-:Y:S01]  /*1200*/  STS [R4], R29 ;  /* 0x0000001d04007388 */ /* 0x008fe20000000800 */
[----:B------:R-:W-:Y:S06]  /*1210*/  BAR.SYNC.DEFER_BLOCKING 0x0 ;  /* 0x0000000000007b1d */ /* 0x000fec0000010000 */
[----:B------:R-:W-:Y:S04]  /*1220*/  LDS R22, [R0] ;  /* 0x0000000000167984 */ /* 0x000fe80000000800 */
[----:B------:R-:W0:Y:S04]  /*1230*/  LDS.128 R12, [R7] ;  /* 0x00000000070c7984 */ /* 0x000e280000000c00 */
[----:B------:R-:W1:Y:S04]  /*1240*/  LDS R26, [R0+0x40] ;  /* 0x00004000001a7984 */ /* 0x000e680000000800 */
[----:B------:R-:W2:Y:S04]  /*1250*/  LDS R23, [R0+0x80] ;  /* 0x0000800000177984 */ /* 0x000ea80000000800 */
[----:B------:R-:W3:Y:S04]  /*1260*/  LDS R24, [R0+0xc0] ;  /* 0x0000c00000187984 */ /* 0x000ee80000000800 */
[----:B------:R-:W-:Y:S04]  /*1270*/  LDS.128 R8, [R7+0x10] ;  /* 0x0000100007087984 */ /* 0x000fe80000000c00 */
[----:B------:R-:W-:Y:S01]  /*1280*/  LDS R29, [R0+0x300] ;  /* 0x00030000001d7984 */ /* 0x000fe20000000800 */
[----:B0-----:R-:W-:-:S03]  /*1290*/  FFMA R12, R12, R22, R25 ;  /* 0x000000160c0c7223 */ /* 0x001fc60000000019 */
[----:B------:R-:W0:Y:S01]  /*12a0*/  LDS R25, [R0+0x100] ;  /* 0x0001000000197984 */ /* 0x000e220000000800 */
[----:B-1----:R-:W-:-:S03]  /*12b0*/  FFMA R12, R26, R13, R12 ;  /* 0x0000000d1a0c7223 */ /* 0x002fc6000000000c */
[----:B------:R-:W1:Y:S01]  /*12c0*/  LDS R22, [R0+0x140] ;  /* 0x0001400000167984 */ /* 0x000e620000000800 */
[----:B--2---:R-:W-:-:S03]  /*12d0*/  FFMA R13, R23, R14, R12 ;  /* 0x0000000e170d7223 */ /* 0x004fc6000000000c */
[----:B------:R-:W2:Y:S01]  /*12e0*/  LDS R23, [R0+0x180] ;  /* 0x0001800000177984 */ /* 0x000ea20000000800 */
[----:B---3--:R-:W-:-:S03]  /*12f0*/  FFMA R13, R24, R15, R13 ;  /* 0x0000000f180d7223 */ /* 0x008fc6000000000d */
[----:B------:R-:W3:Y:S04]  /*1300*/  LDS R24, [R0+0x1c0] ;  /* 0x0001c00000187984 */ /* 0x000ee80000000800 */
[----:B------:R-:W-:Y:S01]  /*1310*/  LDS R26, [R0+0x340] ;  /* 0x00034000001a7984 */ /* 0x000fe20000000800 */
[----:B0-----:R-:W-:-:S03]  /*1320*/  FFMA R27, R8, R25, R13 ;  /* 0x00000019081b7223 */ /* 0x001fc6000000000d */
[----:B------:R-:W-:Y:S01]  /*1330*/  LDS R25, [R0+0x200] ;  /* 0x0002000000197984 */ /* 0x000fe20000000800 */
[----:B-1----:R-:W-:-:S03]  /*1340*/  FFMA R22, R22, R9, R27 ;  /* 0x0000000916167223 */ /* 0x002fc6000000001b */
[----:B------:R-:W0:Y:S01]  /*1350*/  LDS.128 R12, [R7+0x20] ;  /* 0x00002000070c7984 */ /* 0x000e220000000c00 */
[----:B--2---:R-:W-:Y:S01]  /*1360*/  FFMA R23, R23, R10, R22 ;  /* 0x0000000a17177223 */ /* 0x004fe20000000016 */
[----:B------:R-:W-:Y:S02]  /*1370*/  IADD3 R10, P0, PT, R16, R21, RZ ;  /* 0x00000015100a7210 */ /* 0x000fe40007f1e0ff */
[----:B------:R-:W1:Y:S01]  /*1380*/  LDS R8, [R0+0x240] ;  /* 0x0002400000087984 */ /* 0x000e620000000800 */
[----:B---3--:R-:W-:Y:S01]  /*1390*/  FFMA R11, R24, R11, R23 ;  /* 0x0000000b180b7223 */ /* 0x008fe20000000017 */
[----:B------:R-:W-:Y:S02]  /*13a0*/  LEA.HI.X.SX32 R21, R21, R2, 0x1, P0 ;  /* 0x0000000215157211 */ /* 0x000fe400000f0eff */
[----:B------:R-:W2:Y:S01]  /*13b0*/  LDS R9, [R0+0x280] ;  /* 0x0002800000097984 */ /* 0x000ea20000000800 */
[----:B------:R-:W-:-:S03]  /*13c0*/  LEA R22, P0, R10, UR8, 0x2 ;  /* 0x000000080a167c11 */ /* 0x000fc6000f8010ff */
[----:B------:R-:W-:Y:S01]  /*13d0*/  LDS R27, [R0+0x380] ;  /* 0x00038000001b7984 */ /* 0x000fe20000000800 */
[----:B------:R-:W-:Y:S01]  /*13e0*/  LEA.HI.X R23, R10, UR9, R21, 0x2, P0 ;  /* 0x000000090a177c11 */ /* 0x000fe200080f1415 */
[----:B0-----:R-:W-:Y:S01]  /*13f0*/  FFMA R11, R12, R25, R11 ;  /* 0x000000190c0b7223 */ /* 0x001fe2000000000b */
[----:B------:R-:W-:Y:S02]  /*1400*/  IADD3 R12, PT, PT, R18, UR6, RZ ;  /* 0x00000006120c7c10 */ /* 0x000fe4000fffe0ff */
[----:B------:R-:W-:Y:S01]  /*1410*/  LDS R18, [R0+0x3c0] ;  /* 0x0003c00000127984 */ /* 0x000fe20000000800 */
[----:B-1----:R-:W-:-:S03]  /*1420*/  FFMA R8, R8, R13, R11 ;  /* 0x0000000d08087223 */ /* 0x002fc6000000000b */
[----:B------:R-:W0:Y:S01]  /*1430*/  LDS R13, [R0+0x2c0] ;  /* 0x0002c000000d7984 */ /* 0x000e220000000800 */
[----:B--2---:R-:W-:-:S03]  /*1440*/  FFMA R14, R9, R14, R8 ;  /* 0x0000000e090e7223 */ /* 0x004fc60000000008 */
[----:B------:R-:W1:Y:S01]  /*1450*/  LDS.128 R8, [R7+0x30] ;  /* 0x0000300007087984 */ /* 0x000e620000000c00 */
[----:B------:R-:W-:Y:S01]  /*1460*/  BAR.SYNC.DEFER_BLOCKING 0x0 ;  /* 0x0000000000007b1d */ /* 0x000fe20000010000 */
[----:B------:R-:W-:-:S04]  /*1470*/  IADD3 R21, P0, PT, R5, R12, RZ ;  /* 0x0000000c05157210 */ /* 0x000fc80007f1e0ff */
[----:B------:R-:W-:Y:S02]  /*1480*/  LEA.HI.X.SX32 R12, R12, R3, 0x1, P0 ;  /* 0x000000030c0c7211 */ /* 0x000fe400000f0eff */
[----:B------:R-:W-:-:S04]  /*1490*/  LEA R24, P0, R21, UR10, 0x2 ;  /* 0x0000000a15187c11 */ /* 0x000fc8000f8010ff */
[----:B------:R-:W-:Y:S01]  /*14a0*/  LEA.HI.X R25, R21, UR11, R12, 0x2, P0 ;  /* 0x0000000b15197c11 */ /* 0x000fe200080f140c */
[----:B------:R-:W2:Y:S05]  /*14b0*/  LDG.E R23, desc[UR12][R22.64] ;  /* 0x0000000c16177981 */ /* 0x000eaa000c1e1900 */
[----:B------:R-:W3:Y:S01]  /*14c0*/  LDG.E R25, desc[UR12][R24.64] ;  /* 0x0000000c18197981 */ /* 0x000ee2000c1e1900 */
[----:B------:R-:W-:Y:S01]  /*14d0*/  IADD3 R20, PT, PT, R20, 0x2, RZ ;  /* 0x0000000214147810 */ /* 0x000fe20007ffe0ff */
[----:B0-----:R-:W-:-:S04]  /*14e0*/  FFMA R28, R13, R15, R14 ;  /* 0x0000000f0d1c7223 */ /* 0x001fc8000000000e */
[----:B-1----:R-:W-:-:S04]  /*14f0*/  FFMA R29, R8, R29, R28 ;  /* 0x0000001d081d7223 */ /* 0x002fc8000000001c */
[----:B------:R-:W-:-:S04]  /*1500*/  FFMA R26, R26, R9, R29 ;  /* 0x000000091a1a7223 */ /* 0x000fc8000000001d */
[----:B------:R-:W-:-:S04]  /*1510*/  FFMA R27, R27, R10, R26 ;  /* 0x0000000a1b1b7223 */ /* 0x000fc8000000001a */
[----:B------:R-:W-:Y:S01]  /*1520*/  FFMA R27, R18, R11, R27 ;  /* 0x0000000b121b7223 */ /* 0x000fe2000000001b */
        /* <DEDUP_REMOVED lines=8> */
[----:B------:R-:W-:Y:S04]  /*15b0*/  LDS R25, [R0+0x100] ;  /* 0x0001000000197984 */ /* 0x000fe80000000800 */
[----:B------:R-:W4:Y:S04]  /*15c0*/  LDS.128 R8, [R7+0x10] ;  /* 0x0000100007087984 */ /* 0x000f280000000c00 */
[----:B------:R-:W5:Y:S04]  /*15d0*/  LDS R18, [R0+0x140] ;  /* 0x0001400000127984 */ /* 0x000f680000000800 */
[----:B------:R-:W-:Y:S01]  /*15e0*/  LDS R24, [R0+0x240] ;  /* 0x0002400000187984 */ /* 0x000fe20000000800 */
[----:B0-----:R-:W-:-:S03]  /*15f0*/  FFMA R27, R12, R21, R27 ;  /* 0x000000150c1b7223 */ /* 0x001fc6000000001b */
[----:B------:R-:W0:Y:S01]  /*1600*/  LDS R21, [R0+0x180] ;  /* 0x0001800000157984 */ /* 0x000e220000000800 */
[----:B-1----:R-:W-:-:S03]  /*1610*/  FFMA R12, R22, R13, R27 ;  /* 0x0000000d160c7223 */ /* 0x002fc6000000001b */
[----:B------:R-:W1:Y:S01]  /*1620*/  LDS R22, [R0+0x1c0] ;  /* 0x0001c00000167984 */ /* 0x000e620000000800 */
[----:B--2---:R-:W-:-:S04]  /*1630*/  FFMA R23, R23, R14, R12 ;  /* 0x0000000e17177223 */ /* 0x004fc8000000000c */
[----:B---3--:R-:W-:Y:S02]  /*1640*/  FFMA R27, R28, R15, R23 ;  /* 0x0000000f1c1b7223 */ /* 0x008fe40000000017 */
[----:B------:R-:W-:Y:S04]  /*1650*/  LDS R23, [R0+0x200] ;  /* 0x0002000000177984 */ /* 0x000fe80000000800 */
[----:B------:R-:W2:Y:S01]  /*1660*/  LDS.128 R12, [R7+0x20] ;  /* 0x00002000070c7984 */ /* 0x000ea20000000c00 */
[----:B----4-:R-:W-:-:S04]  /*1670*/  FFMA R25, R8, R25, R27 ;  /* 0x0000001908197223 */ /* 0x010fc8000000001b */
[----:B-----5:R-:W-:Y:S02]  /*1680*/  FFMA R18, R18, R9, R25 ;  /* 0x0000000912127223 */ /* 0x020fe40000000019 */
[----:B------:R-:W3:Y:S02]  /*1690*/  LDS R25, [R0+0x280] ;  /* 0x0002800000197984 */ /* 0x000ee40000000800 */
[----:B0-----:R-:W-:Y:S02]  /*16a0*/  FFMA R21, R21, R10, R18 ;  /* 0x0000000a15157223 */ /* 0x001fe40000000012 */
[----:B------:R-:W0:Y:S02]  /*16b0*/  LDS R18, [R0+0x2c0] ;  /* 0x0002c00000127984 */ /* 0x000e240000000800 */
[----:B-1----:R-:W-:Y:S02]  /*16c0*/  FFMA R27, R22, R11, R21 ;  /* 0x0000000b161b7223 */ /* 0x002fe40000000015 */
[----:B------:R-:W-:Y:S04]  /*16d0*/  LDS R21, [R0+0x300] ;  /* 0x0003000000157984 */ /* 0x000fe80000000800 */
[----:B------:R-:W1:Y:S04]  /*16e0*/  LDS.128 R8, [R7+0x30] ;  /* 0x0000300007087984 */ /* 0x000e680000000c00 */
[----:B------:R-:W4:Y:S01]  /*16f0*/  LDS R22, [R0+0x340] ;  /* 0x0003400000167984 */ /* 0x000f220000000800 */
[----:B--2---:R-:W-:-:S03]  /*1700*/  FFMA R27, R12, R23, R27 ;  /* 0x000000170c1b7223 */ /* 0x004fc6000000001b */
[----:B------:R-:W2:Y:S01]  /*1710*/  LDS R23, [R0+0x380] ;  /* 0x0003800000177984 */ /* 0x000ea20000000800 */
[----:B------:R-:W-:-:S03]  /*1720*/  FFMA R24, R24, R13, R27 ;  /* 0x0000000d18187223 */ /* 0x000fc6000000001b */
[----:B------:R-:W5:Y:S01]  /*1730*/  LDS R12, [R0+0x3c0] ;  /* 0x0003c000000c7984 */ /* 0x000f620000000800 */
[----:B---3--:R-:W-:-:S04]  /*1740*/  FFMA R25, R25, R14, R24 ;  /* 0x0000000e19197223 */ /* 0x008fc80000000018 */
[----:B0-----:R-:W-:-:S04]  /*1750*/  FFMA R15, R18, R15, R25 ;  /* 0x0000000f120f7223 */ /* 0x001fc80000000019 */
[----:B-1----:R-:W-:-:S04]  /*1760*/  FFMA R15, R8, R21, R15 ;  /* 0x00000015080f7223 */ /* 0x002fc8000000000f */
[----:B----4-:R-:W-:-:S04]  /*1770*/  FFMA R22, R22, R9, R15 ;  /* 0x0000000916167223 */ /* 0x010fc8000000000f */
[----:B--2---:R-:W-:-:S04]  /*1780*/  FFMA R23, R23, R10, R22 ;  /* 0x0000000a17177223 */ /* 0x004fc80000000016 */
[----:B-----5:R-:W-:Y:S01]  /*1790*/  FFMA R25, R12, R11, R23 ;  /* 0x0000000b0c197223 */ /* 0x020fe20000000017 */
[----:B------:R-:W-:Y:S06]  /*17a0*/  BAR.SYNC.DEFER_BLOCKING 0x0 ;  /* 0x0000000000007b1d */ /* 0x000fec0000010000 */
.L_x_3:
[----:B------:R-:W-:Y:S05]  /*17b0*/  BRA.U UP1, `(.L_x_0) ;  /* 0x0000000101d87547 */ /* 0x000fea000b800000 */
        /* <DEDUP_REMOVED lines=8> */
[C---:B0-----:R-:W-:Y:S02]  /*1840*/  LEA R12, P0, R16.reuse, UR8, 0x2 ;  /* 0x00000008100c7c11 */ /* 0x041fe4000f8010ff */
[C---:B-1----:R-:W-:Y:S02]  /*1850*/  LEA R18, P1, R5.reuse, UR10, 0x2 ;  /* 0x0000000a05127c11 */ /* 0x042fe4000f8210ff */
[----:B------:R-:W-:Y:S02]  /*1860*/  LEA.HI.X R13, R16, UR9, R19, 0x2, P0 ;  /* 0x00000009100d7c11 */ /* 0x000fe400080f1413 */
[----:B------:R-:W-:-:S03]  /*1870*/  LEA.HI.X R19, R5, UR11, R20, 0x2, P1 ;  /* 0x0000000b05137c11 */ /* 0x000fc600088f1414 */
[----:B------:R-:W2:Y:S04]  /*1880*/  LDG.E R5, desc[UR12][R12.64] ;  /* 0x0000000c0c057981 */ /* 0x000ea8000c1e1900 */
[----:B------:R-:W3:Y:S04]  /*1890*/  LDG.E R21, desc[UR12][R18.64] ;  /* 0x0000000c12157981 */ /* 0x000ee8000c1e1900 */
        /* <DEDUP_REMOVED lines=11> */
[----:B------:R-:W5:Y:S04]  /*1950*/  LDS R19, [R0+0x180] ;  /* 0x0001800000137984 */ /* 0x000f680000000800 */
[----:B------:R-:W5:Y:S04]  /*1960*/  LDS R4, [R0+0x1c0] ;  /* 0x0001c00000047984 */ /* 0x000f680000000800 */
[----:B------:R-:W-:Y:S04]  /*1970*/  LDS R5, [R0+0x200] ;  /* 0x0002000000057984 */ /* 0x000fe80000000800 */
[----:B------:R-:W5:Y:S01]  /*1980*/  LDS.128 R20, [R7+0x20] ;  /* 0x0000200007147984 */ /* 0x000f620000000c00 */
[----:B0-----:R-:W-:-:S03]  /*1990*/  FFMA R8, R8, R24, R25 ;  /* 0x0000001808087223 */ /* 0x001fc60000000019 */
[----:B------:R-:W0:Y:S01]  /*19a0*/  LDS R6, [R0+0x240] ;  /* 0x0002400000067984 */ /* 0x000e220000000800 */
[----:B-1----:R-:W-:-:S03]  /*19b0*/  FFMA R9, R27, R9, R8 ;  /* 0x000000091b097223 */ /* 0x002fc60000000008 */
[----:B------:R-:W1:Y:S01]  /*19c0*/  LDS R25, [R0+0x280] ;  /* 0x0002800000197984 */ /* 0x000e620000000800 */
[----:B--2---:R-:W-:-:S03]  /*19d0*/  FFMA R9, R26, R10, R9 ;  /* 0x0000000a1a097223 */ /* 0x004fc60000000009 */
[----:B------:R-:W2:Y:S01]  /*19e0*/  LDS R18, [R0+0x2c0] ;  /* 0x0002c00000127984 */ /* 0x000ea20000000800 */
[----:B---3--:R-:W-:-:S03]  /*19f0*/  FFMA R29, R16, R11, R9 ;  /* 0x0000000b101d7223 */ /* 0x008fc60000000009 */
[----:B------:R-:W-:Y:S04]  /*1a00*/  LDS R27, [R0+0x300] ;  /* 0x00030000001b7984 */ /* 0x000fe80000000800 */
[----:B------:R-:W3:Y:S01]  /*1a10*/  LDS.128 R8, [R7+0x30] ;  /* 0x0000300007087984 */ /* 0x000ee20000000c00 */
[----:B----4-:R-:W-:-:S03]  /*1a20*/  FFMA R29, R12, R3, R29 ;  /* 0x000000030c1d7223 */ /* 0x010fc6000000001d */
[----:B------:R-:W4:Y:S01]  /*1a30*/  LDS R16, [R0+0x340] ;  /* 0x0003400000107984 */ /* 0x000f220000000800 */
[----:B-----5:R-:W-:-:S03]  /*1a40*/  FFMA R12, R2, R13, R29 ;  /* 0x0000000d020c7223 */ /* 0x020fc6000000001d */
[----:B------:R-:W5:Y:S01]  /*1a50*/  LDS R3, [R0+0x380] ;  /* 0x0003800000037984 */ /* 0x000f620000000800 */
[----:B------:R-:W-:-:S03]  /*1a60*/  FFMA R19, R19, R14, R12 ;  /* 0x0000000e13137223 */ /* 0x000fc6000000000c */
[----:B------:R-:W5:Y:S01]  /*1a70*/  LDS R2, [R0+0x3c0] ;  /* 0x0003c00000027984 */ /* 0x000f620000000800 */
[----:B------:R-:W-:-:S04]  /*1a80*/  FFMA R15, R4, R15, R19 ;  /* 0x0000000f040f7223 */ /* 0x000fc80000000013 */
[----:B------:R-:W-:-:S04]  /*1a90*/  FFMA R5, R20, R5, R15 ;  /* 0x0000000514057223 */ /* 0x000fc8000000000f */
[----:B0-----:R-:W-:-:S04]  /*1aa0*/  FFMA R6, R6, R21, R5 ;  /* 0x0000001506067223 */ /* 0x001fc80000000005 */
[----:B-1----:R-:W-:-:S04]  /*1ab0*/  FFMA R25, R25, R22, R6 ;  /* 0x0000001619197223 */ /* 0x002fc80000000006 */
[----:B--2---:R-:W-:-:S04]  /*1ac0*/  FFMA R23, R18, R23, R25 ;  /* 0x0000001712177223 */ /* 0x004fc80000000019 */
[----:B---3--:R-:W-:-:S04]  /*1ad0*/  FFMA R23, R8, R27, R23 ;  /* 0x0000001b08177223 */ /* 0x008fc80000000017 */
[----:B----4-:R-:W-:-:S04]  /*1ae0*/  FFMA R16, R16, R9, R23 ;  /* 0x0000000910107223 */ /* 0x010fc80000000017 */
[----:B-----5:R-:W-:-:S04]  /*1af0*/  FFMA R3, R3, R10, R16 ;  /* 0x0000000a03037223 */ /* 0x020fc80000000010 */
[----:B------:R-:W-:Y:S01]  /*1b00*/  FFMA R25, R2, R11, R3 ;  /* 0x0000000b02197223 */ /* 0x000fe20000000003 */
[----:B------:R-:W-:Y:S06]  /*1b10*/  BAR.SYNC.DEFER_BLOCKING 0x0 ;  /* 0x0000000000007b1d */ /* 0x000fec0000010000 */
.L_x_0:
[----:B------:R-:W0:Y:S01]  /*1b20*/  S2R R3, SR_TID.Y ;  /* 0x0000000000037919 */ /* 0x000e220000002200 */
[----:B------:R-:W1:Y:S01]  /*1b30*/  LDC R2, c[0x0][0x3b8] ;  /* 0x0000ee00ff027b82 */ /* 0x000e620000000800 */
[----:B------:R-:W2:Y:S01]  /*1b40*/  LDCU.64 UR6, c[0x0][0x3c0] ;  /* 0x00007800ff0677ac */ /* 0x000ea20008000a00 */
[----:B------:R-:W0:Y:S01]  /*1b50*/  S2R R0, SR_TID.X ;  /* 0x0000000000007919 */ /* 0x000e220000002100 */
[----:B-1----:R-:W-:Y:S02]  /*1b60*/  IMAD R17, R2, UR4, R17 ;  /* 0x0000000402117c24 */ /* 0x002fe4000f8e0211 */
[----:B0-----:R-:W-:-:S05]  /*1b70*/  IMAD R0, R3, R2, R0 ;  /* 0x0000000203007224 */ /* 0x001fca00078e0200 */
[----:B------:R-:W-:Y:S02]  /*1b80*/  SHF.R.S32.HI R2, RZ, 0x1f, R0 ;  /* 0x0000001fff027819 */ /* 0x000fe40000011400 */
[----:B------:R-:W-:-:S04]  /*1b90*/  IADD3 R0, P0, PT, R17, R0, RZ ;  /* 0x0000000011007210 */ /* 0x000fc80007f1e0ff */
[----:B------:R-:W-:Y:S02]  /*1ba0*/  LEA.HI.X.SX32 R17, R17, R2, 0x1, P0 ;  /* 0x0000000211117211 */ /* 0x000fe400000f0eff */
[----:B--2---:R-:W-:-:S04]  /*1bb0*/  LEA R2, P0, R0, UR6, 0x2 ;  /* 0x0000000600027c11 */ /* 0x004fc8000f8010ff */
[----:B------:R-:W-:-:S05]  /*1bc0*/  LEA.HI.X R3, R0, UR7, R17, 0x2, P0 ;  /* 0x0000000700037c11 */ /* 0x000fca00080f1411 */
[----:B------:R-:W-:Y:S01]  /*1bd0*/  STG.E desc[UR12][R2.64], R25 ;  /* 0x0000001902007986 */ /* 0x000fe2000c10190c */
[----:B------:R-:W-:Y:S05]  /*1be0*/  EXIT ;  /* 0x000000000000794d */ /* 0x000fea0003800000 */
.L_x_4:
[----:B------:R-:W-:-:S00]  /*1bf0*/  BRA `(.L_x_4) ;  /* 0xfffffffc00fc7947 */ /* 0x000fc0000383ffff */
[----:B------:R-:W-:-:S00]  /*1c00*/  NOP ;  /* 0x0000000000007918 */ /* 0x000fc00000000000 */
[----:B------:R-:W-:-:S00]  /*1c10*/  NOP ;  /* 0x0000000000007918 */ /* 0x000fc00000000000 */
[----:B------:R-:W-:-:S00]  /*1c20*/  NOP ;  /* 0x0000000000007918 */ /* 0x000fc00000000000 */
[----:B------:R-:W-:-:S00]  /*1c30*/  NOP ;  /* 0x0000000000007918 */ /* 0x000fc00000000000 */
[----:B------:R-:W-:-:S00]  /*1c40*/  NOP ;  /* 0x0000000000007918 */ /* 0x000fc00000000000 */
[----:B------:R-:W-:-:S00]  /*1c50*/  NOP ;  /* 0x0000000000007918 */ /* 0x000fc00000000000 */
[----:B------:R-:W-:-:S00]  /*1c60*/  NOP ;  /* 0x0000000000007918 */ /* 0x000fc00000000000 */
[----:B------:R-:W-:-:S00]  /*1c70*/  NOP ;  /* 0x0000000000007918 */ /* 0x000fc00000000000 */
.L_x_5:


//--------------------- .nv.global.init           --------------------------
	.section	.nv.global.init,"aw",@progbits
	.align	4
.nv.global.init:
	.type		mrg32k3aM1SubSeq,@object
	.size		mrg32k3aM1SubSeq,(mrg32k3aM2SubSeq - mrg32k3aM1SubSeq)
mrg32k3aM1SubSeq:
        /*0000*/ 	.byte	0x0b, 0xcc, 0xee, 0x04, 0x73, 0x29, 0x8b, 0x6f, 0xf6, 0x53, 0x03, 0xf6, 0x23, 0xf6, 0xea, 0xda
        /* <DEDUP_REMOVED lines=125> */
	.type		mrg32k3aM2SubSeq,@object
	.size		mrg32k3aM2SubSeq,(mrg32k3aM1 - mrg32k3aM2SubSeq)
mrg32k3aM2SubSeq:
        /* <DEDUP_REMOVED lines=126> */
	.type		mrg32k3aM1,@object
	.size		mrg32k3aM1,(mrg32k3aM1Seq - mrg32k3aM1)
mrg32k3aM1:
        /* <DEDUP_REMOVED lines=144> */
	.type		mrg32k3aM1Seq,@object
	.size		mrg32k3aM1Seq,(mrg32k3aM2 - mrg32k3aM1Seq)
mrg32k3aM1Seq:
        /* <DEDUP_REMOVED lines=144> */
	.type		mrg32k3aM2,@object
	.size		mrg32k3aM2,(mrg32k3aM2Seq - mrg32k3aM2)
mrg32k3aM2:
        /* <DEDUP_REMOVED lines=144> */
	.type		mrg32k3aM2Seq,@object
	.size		mrg32k3aM2Seq,(precalc_xorwow_matrix - mrg32k3aM2Seq)
mrg32k3aM2Seq:
        /* <DEDUP_REMOVED lines=144> */
	.type		precalc_xorwow_matrix,@object
	.size		precalc_xorwow_matrix,(precalc_xorwow_offset_matrix - precalc_xorwow_matrix)
precalc_xorwow_matrix:
        /* <DEDUP_REMOVED lines=6400> */
	.type		precalc_xorwow_offset_matrix,@object
	.size		precalc_xorwow_offset_matrix,(.L_1 - precalc_xorwow_offset_matrix)
precalc_xorwow_offset_matrix:
        /* <DEDUP_REMOVED lines=6400> */
.L_1:


//--------------------- .nv.shared._Z12MatMulKernel6MatrixS_S_ --------------------------
	.section	.nv.shared._Z12MatMulKernel6MatrixS_S_,"aw",@nobits
	.sectionflags	@""
	.align	4
.nv.shared._Z12MatMulKernel6MatrixS_S_:
	.zero		3072


//--------------------- .nv.shared.reserved.0     --------------------------
	.section	.nv.shared.reserved.0,"aw",@nobits
	.weak		__nv_reservedSMEM_offset_0_alias
	.size		__nv_reservedSMEM_offset_0_alias, 0, 64
	.other		__nv_reservedSMEM_offset_0_alias,@"STO_CUDA_RESERVED_SHARED STV_DEFAULT"
__nv_reservedSMEM_offset_0_alias:
	.zero		0
	.zero		64


//--------------------- .nv.constant0._Z12MatMulKernel6MatrixS_S_ --------------------------
	.section	.nv.constant0._Z12MatMulKernel6MatrixS_S_,"a",@progbits
	.sectionflags	@""
	.align	4
.nv.constant0._Z12MatMulKernel6MatrixS_S_:
	.zero		968


//--------------------- SYMBOLS --------------------------

	.type		.nv.reservedSmem.offset0,@object
	.size		.nv.reservedSmem.offset0,0x4
	.type		.nv.reservedSmem.cap,@object
	.size		.nv.reservedSmem.cap,0x4
